//
// Generated by NVIDIA NVVM Compiler
//
// Compiler Build ID: CL-36424714
// Cuda compilation tools, release 13.0, V13.0.88
// Based on NVVM 20.0.0
//

.version 9.0
.target sm_100
.address_size 64

	// .globl	_Z12sgemm_kernelILj16EEvPfS0_S0_iii
// _ZZ12sgemm_kernelILj16EEvPfS0_S0_iiiE8shared_A has been demoted
// _ZZ12sgemm_kernelILj16EEvPfS0_S0_iiiE8shared_B has been demoted

.visible .entry _Z12sgemm_kernelILj16EEvPfS0_S0_iii(
	.param .u64 .ptr .align 1 _Z12sgemm_kernelILj16EEvPfS0_S0_iii_param_0,
	.param .u64 .ptr .align 1 _Z12sgemm_kernelILj16EEvPfS0_S0_iii_param_1,
	.param .u64 .ptr .align 1 _Z12sgemm_kernelILj16EEvPfS0_S0_iii_param_2,
	.param .u32 _Z12sgemm_kernelILj16EEvPfS0_S0_iii_param_3,
	.param .u32 _Z12sgemm_kernelILj16EEvPfS0_S0_iii_param_4,
	.param .u32 _Z12sgemm_kernelILj16EEvPfS0_S0_iii_param_5
)
{
	.reg .pred 	%p<7>;
	.reg .b32 	%r<108>;
	.reg .b32 	%f<368>;
	.reg .b64 	%rd<82>;
	// demoted variable
	.shared .align 4 .b8 _ZZ12sgemm_kernelILj16EEvPfS0_S0_iiiE8shared_A[1024];
	// demoted variable
	.shared .align 4 .b8 _ZZ12sgemm_kernelILj16EEvPfS0_S0_iiiE8shared_B[1024];
	ld.param.u32 	%r33, [_Z12sgemm_kernelILj16EEvPfS0_S0_iii_param_5];
	mov.u32 	%r34, %ctaid.x;
	mov.u32 	%r35, %ntid.x;
	mul.lo.s32 	%r1, %r34, %r35;
	mov.u32 	%r2, %tid.x;
	mov.u32 	%r36, %ctaid.y;
	mov.u32 	%r37, %ntid.y;
	mul.lo.s32 	%r3, %r36, %r37;
	mov.u32 	%r4, %tid.y;
	setp.lt.s32 	%p1, %r33, 1;
	mov.f32 	%f367, 0f00000000;
	@%p1 bra 	$L__BB0_10;
	ld.param.u32 	%r95, [_Z12sgemm_kernelILj16EEvPfS0_S0_iii_param_5];
	mad.lo.s32 	%r100, %r95, %r4, %r2;
	shl.b32 	%r39, %r4, 6;
	mov.u32 	%r40, _ZZ12sgemm_kernelILj16EEvPfS0_S0_iiiE8shared_A;
	add.s32 	%r6, %r40, %r39;
	add.s32 	%r7, %r95, -1;
	shr.u32 	%r41, %r7, 4;
	add.s32 	%r8, %r41, 1;
	setp.lt.u32 	%p2, %r95, 49;
	mov.f32 	%f367, 0f00000000;
	mov.b32 	%r107, 0;
	@%p2 bra 	$L__BB0_5;
	ld.param.u32 	%r90, [_Z12sgemm_kernelILj16EEvPfS0_S0_iii_param_4];
	add.s32 	%r43, %r4, 16;
	mad.lo.s32 	%r104, %r90, %r43, %r2;
	add.s32 	%r44, %r4, 32;
	mad.lo.s32 	%r103, %r90, %r44, %r2;
	add.s32 	%r45, %r4, 48;
	mad.lo.s32 	%r102, %r90, %r45, %r2;
	mad.lo.s32 	%r101, %r4, %r90, %r2;
	and.b32  	%r46, %r8, 536870908;
	neg.s32 	%r99, %r46;
	mov.f32 	%f367, 0f00000000;
	mov.b32 	%r105, 32;
	cvt.u64.u32 	%rd11, %r1;
$L__BB0_3:
	.pragma "nounroll";
	ld.param.u32 	%r96, [_Z12sgemm_kernelILj16EEvPfS0_S0_iii_param_5];
	ld.param.u32 	%r91, [_Z12sgemm_kernelILj16EEvPfS0_S0_iii_param_4];
	ld.param.u64 	%rd78, [_Z12sgemm_kernelILj16EEvPfS0_S0_iii_param_1];
	ld.param.u64 	%rd75, [_Z12sgemm_kernelILj16EEvPfS0_S0_iii_param_0];
	cvt.u64.u32 	%rd4, %r100;
	mul.lo.s32 	%r47, %r96, %r3;
	cvt.u64.u32 	%rd5, %r47;
	add.s64 	%rd6, %rd4, %rd5;
	cvta.to.global.u64 	%rd7, %rd75;
	shl.b64 	%rd8, %rd6, 2;
	add.s64 	%rd9, %rd7, %rd8;
	ld.global.f32 	%f14, [%rd9];
	shl.b32 	%r48, %r2, 2;
	add.s32 	%r49, %r6, %r48;
	st.shared.f32 	[%r49], %f14;
	cvt.u64.u32 	%rd10, %r101;
	add.s64 	%rd12, %rd10, %rd11;
	cvta.to.global.u64 	%rd13, %rd78;
	shl.b64 	%rd14, %rd12, 2;
	add.s64 	%rd15, %rd13, %rd14;
	ld.global.f32 	%f15, [%rd15];
	mov.u32 	%r51, _ZZ12sgemm_kernelILj16EEvPfS0_S0_iiiE8shared_B;
	add.s32 	%r52, %r51, %r48;
	add.s32 	%r53, %r52, %r39;
	st.shared.f32 	[%r53], %f15;
	bar.sync 	0;
	ld.shared.f32 	%f16, [%r6];
	ld.shared.f32 	%f17, [%r52];
	fma.rn.f32 	%f18, %f16, %f17, %f367;
	ld.shared.f32 	%f19, [%r6+4];
	ld.shared.f32 	%f20, [%r52+64];
	fma.rn.f32 	%f21, %f19, %f20, %f18;
	ld.shared.f32 	%f22, [%r6+8];
	ld.shared.f32 	%f23, [%r52+128];
	fma.rn.f32 	%f24, %f22, %f23, %f21;
	ld.shared.f32 	%f25, [%r6+12];
	ld.shared.f32 	%f26, [%r52+192];
	fma.rn.f32 	%f27, %f25, %f26, %f24;
	ld.shared.f32 	%f28, [%r6+16];
	ld.shared.f32 	%f29, [%r52+256];
	fma.rn.f32 	%f30, %f28, %f29, %f27;
	ld.shared.f32 	%f31, [%r6+20];
	ld.shared.f32 	%f32, [%r52+320];
	fma.rn.f32 	%f33, %f31, %f32, %f30;
	ld.shared.f32 	%f34, [%r6+24];
	ld.shared.f32 	%f35, [%r52+384];
	fma.rn.f32 	%f36, %f34, %f35, %f33;
	ld.shared.f32 	%f37, [%r6+28];
	ld.shared.f32 	%f38, [%r52+448];
	fma.rn.f32 	%f39, %f37, %f38, %f36;
	ld.shared.f32 	%f40, [%r6+32];
	ld.shared.f32 	%f41, [%r52+512];
	fma.rn.f32 	%f42, %f40, %f41, %f39;
	ld.shared.f32 	%f43, [%r6+36];
	ld.shared.f32 	%f44, [%r52+576];
	fma.rn.f32 	%f45, %f43, %f44, %f42;
	ld.shared.f32 	%f46, [%r6+40];
	ld.shared.f32 	%f47, [%r52+640];
	fma.rn.f32 	%f48, %f46, %f47, %f45;
	ld.shared.f32 	%f49, [%r6+44];
	ld.shared.f32 	%f50, [%r52+704];
	fma.rn.f32 	%f51, %f49, %f50, %f48;
	ld.shared.f32 	%f52, [%r6+48];
	ld.shared.f32 	%f53, [%r52+768];
	fma.rn.f32 	%f54, %f52, %f53, %f51;
	ld.shared.f32 	%f55, [%r6+52];
	ld.shared.f32 	%f56, [%r52+832];
	fma.rn.f32 	%f57, %f55, %f56, %f54;
	ld.shared.f32 	%f58, [%r6+56];
	ld.shared.f32 	%f59, [%r52+896];
	fma.rn.f32 	%f60, %f58, %f59, %f57;
	ld.shared.f32 	%f61, [%r6+60];
	ld.shared.f32 	%f62, [%r52+960];
	fma.rn.f32 	%f63, %f61, %f62, %f60;
	bar.sync 	0;
	add.s32 	%r54, %r100, 16;
	cvt.u64.u32 	%rd16, %r54;
	add.s64 	%rd17, %rd16, %rd5;
	shl.b64 	%rd18, %rd17, 2;
	add.s64 	%rd19, %rd7, %rd18;
	ld.global.f32 	%f64, [%rd19];
	st.shared.f32 	[%r49], %f64;
	cvt.u64.u32 	%rd20, %r104;
	add.s64 	%rd21, %rd20, %rd11;
	shl.b64 	%rd22, %rd21, 2;
	add.s64 	%rd23, %rd13, %rd22;
	ld.global.f32 	%f65, [%rd23];
	st.shared.f32 	[%r53], %f65;
	bar.sync 	0;
	ld.shared.f32 	%f66, [%r6];
	ld.shared.f32 	%f67, [%r52];
	fma.rn.f32 	%f68, %f66, %f67, %f63;
	ld.shared.f32 	%f69, [%r6+4];
	ld.shared.f32 	%f70, [%r52+64];
	fma.rn.f32 	%f71, %f69, %f70, %f68;
	ld.shared.f32 	%f72, [%r6+8];
	ld.shared.f32 	%f73, [%r52+128];
	fma.rn.f32 	%f74, %f72, %f73, %f71;
	ld.shared.f32 	%f75, [%r6+12];
	ld.shared.f32 	%f76, [%r52+192];
	fma.rn.f32 	%f77, %f75, %f76, %f74;
	ld.shared.f32 	%f78, [%r6+16];
	ld.shared.f32 	%f79, [%r52+256];
	fma.rn.f32 	%f80, %f78, %f79, %f77;
	ld.shared.f32 	%f81, [%r6+20];
	ld.shared.f32 	%f82, [%r52+320];
	fma.rn.f32 	%f83, %f81, %f82, %f80;
	ld.shared.f32 	%f84, [%r6+24];
	ld.shared.f32 	%f85, [%r52+384];
	fma.rn.f32 	%f86, %f84, %f85, %f83;
	ld.shared.f32 	%f87, [%r6+28];
	ld.shared.f32 	%f88, [%r52+448];
	fma.rn.f32 	%f89, %f87, %f88, %f86;
	ld.shared.f32 	%f90, [%r6+32];
	ld.shared.f32 	%f91, [%r52+512];
	fma.rn.f32 	%f92, %f90, %f91, %f89;
	ld.shared.f32 	%f93, [%r6+36];
	ld.shared.f32 	%f94, [%r52+576];
	fma.rn.f32 	%f95, %f93, %f94, %f92;
	ld.shared.f32 	%f96, [%r6+40];
	ld.shared.f32 	%f97, [%r52+640];
	fma.rn.f32 	%f98, %f96, %f97, %f95;
	ld.shared.f32 	%f99, [%r6+44];
	ld.shared.f32 	%f100, [%r52+704];
	fma.rn.f32 	%f101, %f99, %f100, %f98;
	ld.shared.f32 	%f102, [%r6+48];
	ld.shared.f32 	%f103, [%r52+768];
	fma.rn.f32 	%f104, %f102, %f103, %f101;
	ld.shared.f32 	%f105, [%r6+52];
	ld.shared.f32 	%f106, [%r52+832];
	fma.rn.f32 	%f107, %f105, %f106, %f104;
	ld.shared.f32 	%f108, [%r6+56];
	ld.shared.f32 	%f109, [%r52+896];
	fma.rn.f32 	%f110, %f108, %f109, %f107;
	ld.shared.f32 	%f111, [%r6+60];
	ld.shared.f32 	%f112, [%r52+960];
	fma.rn.f32 	%f113, %f111, %f112, %f110;
	bar.sync 	0;
	add.s32 	%r55, %r100, 32;
	cvt.u64.u32 	%rd24, %r55;
	add.s64 	%rd25, %rd24, %rd5;
	shl.b64 	%rd26, %rd25, 2;
	add.s64 	%rd27, %rd7, %rd26;
	ld.global.f32 	%f114, [%rd27];
	st.shared.f32 	[%r49], %f114;
	cvt.u64.u32 	%rd28, %r103;
	add.s64 	%rd29, %rd28, %rd11;
	shl.b64 	%rd30, %rd29, 2;
	add.s64 	%rd31, %rd13, %rd30;
	ld.global.f32 	%f115, [%rd31];
	st.shared.f32 	[%r53], %f115;
	bar.sync 	0;
	ld.shared.f32 	%f116, [%r6];
	ld.shared.f32 	%f117, [%r52];
	fma.rn.f32 	%f118, %f116, %f117, %f113;
	ld.shared.f32 	%f119, [%r6+4];
	ld.shared.f32 	%f120, [%r52+64];
	fma.rn.f32 	%f121, %f119, %f120, %f118;
	ld.shared.f32 	%f122, [%r6+8];
	ld.shared.f32 	%f123, [%r52+128];
	fma.rn.f32 	%f124, %f122, %f123, %f121;
	ld.shared.f32 	%f125, [%r6+12];
	ld.shared.f32 	%f126, [%r52+192];
	fma.rn.f32 	%f127, %f125, %f126, %f124;
	ld.shared.f32 	%f128, [%r6+16];
	ld.shared.f32 	%f129, [%r52+256];
	fma.rn.f32 	%f130, %f128, %f129, %f127;
	ld.shared.f32 	%f131, [%r6+20];
	ld.shared.f32 	%f132, [%r52+320];
	fma.rn.f32 	%f133, %f131, %f132, %f130;
	ld.shared.f32 	%f134, [%r6+24];
	ld.shared.f32 	%f135, [%r52+384];
	fma.rn.f32 	%f136, %f134, %f135, %f133;
	ld.shared.f32 	%f137, [%r6+28];
	ld.shared.f32 	%f138, [%r52+448];
	fma.rn.f32 	%f139, %f137, %f138, %f136;
	ld.shared.f32 	%f140, [%r6+32];
	ld.shared.f32 	%f141, [%r52+512];
	fma.rn.f32 	%f142, %f140, %f141, %f139;
	ld.shared.f32 	%f143, [%r6+36];
	ld.shared.f32 	%f144, [%r52+576];
	fma.rn.f32 	%f145, %f143, %f144, %f142;
	ld.shared.f32 	%f146, [%r6+40];
	ld.shared.f32 	%f147, [%r52+640];
	fma.rn.f32 	%f148, %f146, %f147, %f145;
	ld.shared.f32 	%f149, [%r6+44];
	ld.shared.f32 	%f150, [%r52+704];
	fma.rn.f32 	%f151, %f149, %f150, %f148;
	ld.shared.f32 	%f152, [%r6+48];
	ld.shared.f32 	%f153, [%r52+768];
	fma.rn.f32 	%f154, %f152, %f153, %f151;
	ld.shared.f32 	%f155, [%r6+52];
	ld.shared.f32 	%f156, [%r52+832];
	fma.rn.f32 	%f157, %f155, %f156, %f154;
	ld.shared.f32 	%f158, [%r6+56];
	ld.shared.f32 	%f159, [%r52+896];
	fma.rn.f32 	%f160, %f158, %f159, %f157;
	ld.shared.f32 	%f161, [%r6+60];
	ld.shared.f32 	%f162, [%r52+960];
	fma.rn.f32 	%f163, %f161, %f162, %f160;
	bar.sync 	0;
	add.s32 	%r56, %r100, 48;
	cvt.u64.u32 	%rd32, %r56;
	add.s64 	%rd33, %rd32, %rd5;
	shl.b64 	%rd34, %rd33, 2;
	add.s64 	%rd35, %rd7, %rd34;
	ld.global.f32 	%f164, [%rd35];
	st.shared.f32 	[%r49], %f164;
	cvt.u64.u32 	%rd36, %r102;
	add.s64 	%rd37, %rd36, %rd11;
	shl.b64 	%rd38, %rd37, 2;
	add.s64 	%rd39, %rd13, %rd38;
	ld.global.f32 	%f165, [%rd39];
	st.shared.f32 	[%r53], %f165;
	bar.sync 	0;
	ld.shared.f32 	%f166, [%r6];
	ld.shared.f32 	%f167, [%r52];
	fma.rn.f32 	%f168, %f166, %f167, %f163;
	ld.shared.f32 	%f169, [%r6+4];
	ld.shared.f32 	%f170, [%r52+64];
	fma.rn.f32 	%f171, %f169, %f170, %f168;
	ld.shared.f32 	%f172, [%r6+8];
	ld.shared.f32 	%f173, [%r52+128];
	fma.rn.f32 	%f174, %f172, %f173, %f171;
	ld.shared.f32 	%f175, [%r6+12];
	ld.shared.f32 	%f176, [%r52+192];
	fma.rn.f32 	%f177, %f175, %f176, %f174;
	ld.shared.f32 	%f178, [%r6+16];
	ld.shared.f32 	%f179, [%r52+256];
	fma.rn.f32 	%f180, %f178, %f179, %f177;
	ld.shared.f32 	%f181, [%r6+20];
	ld.shared.f32 	%f182, [%r52+320];
	fma.rn.f32 	%f183, %f181, %f182, %f180;
	ld.shared.f32 	%f184, [%r6+24];
	ld.shared.f32 	%f185, [%r52+384];
	fma.rn.f32 	%f186, %f184, %f185, %f183;
	ld.shared.f32 	%f187, [%r6+28];
	ld.shared.f32 	%f188, [%r52+448];
	fma.rn.f32 	%f189, %f187, %f188, %f186;
	ld.shared.f32 	%f190, [%r6+32];
	ld.shared.f32 	%f191, [%r52+512];
	fma.rn.f32 	%f192, %f190, %f191, %f189;
	ld.shared.f32 	%f193, [%r6+36];
	ld.shared.f32 	%f194, [%r52+576];
	fma.rn.f32 	%f195, %f193, %f194, %f192;
	ld.shared.f32 	%f196, [%r6+40];
	ld.shared.f32 	%f197, [%r52+640];
	fma.rn.f32 	%f198, %f196, %f197, %f195;
	ld.shared.f32 	%f199, [%r6+44];
	ld.shared.f32 	%f200, [%r52+704];
	fma.rn.f32 	%f201, %f199, %f200, %f198;
	ld.shared.f32 	%f202, [%r6+48];
	ld.shared.f32 	%f203, [%r52+768];
	fma.rn.f32 	%f204, %f202, %f203, %f201;
	ld.shared.f32 	%f205, [%r6+52];
	ld.shared.f32 	%f206, [%r52+832];
	fma.rn.f32 	%f207, %f205, %f206, %f204;
	ld.shared.f32 	%f208, [%r6+56];
	ld.shared.f32 	%f209, [%r52+896];
	fma.rn.f32 	%f210, %f208, %f209, %f207;
	ld.shared.f32 	%f211, [%r6+60];
	ld.shared.f32 	%f212, [%r52+960];
	fma.rn.f32 	%f367, %f211, %f212, %f210;
	bar.sync 	0;
	add.s32 	%r105, %r105, 64;
	shl.b32 	%r57, %r91, 6;
	add.s32 	%r104, %r104, %r57;
	add.s32 	%r103, %r103, %r57;
	add.s32 	%r102, %r102, %r57;
	add.s32 	%r101, %r101, %r57;
	add.s32 	%r100, %r100, 64;
	add.s32 	%r99, %r99, 4;
	setp.ne.s32 	%p3, %r99, 0;
	@%p3 bra 	$L__BB0_3;
	add.s32 	%r107, %r105, -32;
$L__BB0_5:
	and.b32  	%r58, %r8, 3;
	setp.eq.s32 	%p4, %r58, 0;
	@%p4 bra 	$L__BB0_10;
	setp.eq.s32 	%p5, %r58, 1;
	@%p5 bra 	$L__BB0_8;
	ld.param.u32 	%r97, [_Z12sgemm_kernelILj16EEvPfS0_S0_iii_param_5];
	ld.param.u32 	%r92, [_Z12sgemm_kernelILj16EEvPfS0_S0_iii_param_4];
	ld.param.u64 	%rd79, [_Z12sgemm_kernelILj16EEvPfS0_S0_iii_param_1];
	ld.param.u64 	%rd76, [_Z12sgemm_kernelILj16EEvPfS0_S0_iii_param_0];
	mad.lo.s32 	%r61, %r97, %r4, %r2;
	add.s32 	%r62, %r61, %r107;
	cvt.u64.u32 	%rd40, %r62;
	mul.lo.s32 	%r63, %r97, %r3;
	cvt.u64.u32 	%rd41, %r63;
	add.s64 	%rd42, %rd40, %rd41;
	cvta.to.global.u64 	%rd43, %rd76;
	shl.b64 	%rd44, %rd42, 2;
	add.s64 	%rd45, %rd43, %rd44;
	ld.global.f32 	%f214, [%rd45];
	shl.b32 	%r64, %r2, 2;
	add.s32 	%r65, %r6, %r64;
	st.shared.f32 	[%r65], %f214;
	add.s32 	%r66, %r107, %r4;
	mad.lo.s32 	%r67, %r66, %r92, %r2;
	cvt.u64.u32 	%rd46, %r67;
	cvt.u64.u32 	%rd47, %r1;
	add.s64 	%rd48, %rd46, %rd47;
	cvta.to.global.u64 	%rd49, %rd79;
	shl.b64 	%rd50, %rd48, 2;
	add.s64 	%rd51, %rd49, %rd50;
	ld.global.f32 	%f215, [%rd51];
	mov.u32 	%r69, _ZZ12sgemm_kernelILj16EEvPfS0_S0_iiiE8shared_B;
	add.s32 	%r70, %r69, %r64;
	add.s32 	%r71, %r70, %r39;
	st.shared.f32 	[%r71], %f215;
	bar.sync 	0;
	ld.shared.f32 	%f216, [%r6];
	ld.shared.f32 	%f217, [%r70];
	fma.rn.f32 	%f218, %f216, %f217, %f367;
	ld.shared.f32 	%f219, [%r6+4];
	ld.shared.f32 	%f220, [%r70+64];
	fma.rn.f32 	%f221, %f219, %f220, %f218;
	ld.shared.f32 	%f222, [%r6+8];
	ld.shared.f32 	%f223, [%r70+128];
	fma.rn.f32 	%f224, %f222, %f223, %f221;
	ld.shared.f32 	%f225, [%r6+12];
	ld.shared.f32 	%f226, [%r70+192];
	fma.rn.f32 	%f227, %f225, %f226, %f224;
	ld.shared.f32 	%f228, [%r6+16];
	ld.shared.f32 	%f229, [%r70+256];
	fma.rn.f32 	%f230, %f228, %f229, %f227;
	ld.shared.f32 	%f231, [%r6+20];
	ld.shared.f32 	%f232, [%r70+320];
	fma.rn.f32 	%f233, %f231, %f232, %f230;
	ld.shared.f32 	%f234, [%r6+24];
	ld.shared.f32 	%f235, [%r70+384];
	fma.rn.f32 	%f236, %f234, %f235, %f233;
	ld.shared.f32 	%f237, [%r6+28];
	ld.shared.f32 	%f238, [%r70+448];
	fma.rn.f32 	%f239, %f237, %f238, %f236;
	ld.shared.f32 	%f240, [%r6+32];
	ld.shared.f32 	%f241, [%r70+512];
	fma.rn.f32 	%f242, %f240, %f241, %f239;
	ld.shared.f32 	%f243, [%r6+36];
	ld.shared.f32 	%f244, [%r70+576];
	fma.rn.f32 	%f245, %f243, %f244, %f242;
	ld.shared.f32 	%f246, [%r6+40];
	ld.shared.f32 	%f247, [%r70+640];
	fma.rn.f32 	%f248, %f246, %f247, %f245;
	ld.shared.f32 	%f249, [%r6+44];
	ld.shared.f32 	%f250, [%r70+704];
	fma.rn.f32 	%f251, %f249, %f250, %f248;
	ld.shared.f32 	%f252, [%r6+48];
	ld.shared.f32 	%f253, [%r70+768];
	fma.rn.f32 	%f254, %f252, %f253, %f251;
	ld.shared.f32 	%f255, [%r6+52];
	ld.shared.f32 	%f256, [%r70+832];
	fma.rn.f32 	%f257, %f255, %f256, %f254;
	ld.shared.f32 	%f258, [%r6+56];
	ld.shared.f32 	%f259, [%r70+896];
	fma.rn.f32 	%f260, %f258, %f259, %f257;
	ld.shared.f32 	%f261, [%r6+60];
	ld.shared.f32 	%f262, [%r70+960];
	fma.rn.f32 	%f263, %f261, %f262, %f260;
	bar.sync 	0;
	add.s32 	%r72, %r62, 16;
	cvt.u64.u32 	%rd52, %r72;
	add.s64 	%rd53, %rd52, %rd41;
	shl.b64 	%rd54, %rd53, 2;
	add.s64 	%rd55, %rd43, %rd54;
	ld.global.f32 	%f264, [%rd55];
	st.shared.f32 	[%r65], %f264;
	add.s32 	%r73, %r66, 16;
	mad.lo.s32 	%r74, %r73, %r92, %r2;
	cvt.u64.u32 	%rd56, %r74;
	add.s64 	%rd57, %rd56, %rd47;
	shl.b64 	%rd58, %rd57, 2;
	add.s64 	%rd59, %rd49, %rd58;
	ld.global.f32 	%f265, [%rd59];
	st.shared.f32 	[%r71], %f265;
	bar.sync 	0;
	ld.shared.f32 	%f266, [%r6];
	ld.shared.f32 	%f267, [%r70];
	fma.rn.f32 	%f268, %f266, %f267, %f263;
	ld.shared.f32 	%f269, [%r6+4];
	ld.shared.f32 	%f270, [%r70+64];
	fma.rn.f32 	%f271, %f269, %f270, %f268;
	ld.shared.f32 	%f272, [%r6+8];
	ld.shared.f32 	%f273, [%r70+128];
	fma.rn.f32 	%f274, %f272, %f273, %f271;
	ld.shared.f32 	%f275, [%r6+12];
	ld.shared.f32 	%f276, [%r70+192];
	fma.rn.f32 	%f277, %f275, %f276, %f274;
	ld.shared.f32 	%f278, [%r6+16];
	ld.shared.f32 	%f279, [%r70+256];
	fma.rn.f32 	%f280, %f278, %f279, %f277;
	ld.shared.f32 	%f281, [%r6+20];
	ld.shared.f32 	%f282, [%r70+320];
	fma.rn.f32 	%f283, %f281, %f282, %f280;
	ld.shared.f32 	%f284, [%r6+24];
	ld.shared.f32 	%f285, [%r70+384];
	fma.rn.f32 	%f286, %f284, %f285, %f283;
	ld.shared.f32 	%f287, [%r6+28];
	ld.shared.f32 	%f288, [%r70+448];
	fma.rn.f32 	%f289, %f287, %f288, %f286;
	ld.shared.f32 	%f290, [%r6+32];
	ld.shared.f32 	%f291, [%r70+512];
	fma.rn.f32 	%f292, %f290, %f291, %f289;
	ld.shared.f32 	%f293, [%r6+36];
	ld.shared.f32 	%f294, [%r70+576];
	fma.rn.f32 	%f295, %f293, %f294, %f292;
	ld.shared.f32 	%f296, [%r6+40];
	ld.shared.f32 	%f297, [%r70+640];
	fma.rn.f32 	%f298, %f296, %f297, %f295;
	ld.shared.f32 	%f299, [%r6+44];
	ld.shared.f32 	%f300, [%r70+704];
	fma.rn.f32 	%f301, %f299, %f300, %f298;
	ld.shared.f32 	%f302, [%r6+48];
	ld.shared.f32 	%f303, [%r70+768];
	fma.rn.f32 	%f304, %f302, %f303, %f301;
	ld.shared.f32 	%f305, [%r6+52];
	ld.shared.f32 	%f306, [%r70+832];
	fma.rn.f32 	%f307, %f305, %f306, %f304;
	ld.shared.f32 	%f308, [%r6+56];
	ld.shared.f32 	%f309, [%r70+896];
	fma.rn.f32 	%f310, %f308, %f309, %f307;
	ld.shared.f32 	%f311, [%r6+60];
	ld.shared.f32 	%f312, [%r70+960];
	fma.rn.f32 	%f367, %f311, %f312, %f310;
	bar.sync 	0;
	add.s32 	%r107, %r107, 32;
$L__BB0_8:
	and.b32  	%r75, %r7, 16;
	setp.ne.s32 	%p6, %r75, 0;
	@%p6 bra 	$L__BB0_10;
	ld.param.u32 	%r98, [_Z12sgemm_kernelILj16EEvPfS0_S0_iii_param_5];
	ld.param.u32 	%r93, [_Z12sgemm_kernelILj16EEvPfS0_S0_iii_param_4];
	ld.param.u64 	%rd80, [_Z12sgemm_kernelILj16EEvPfS0_S0_iii_param_1];
	ld.param.u64 	%rd77, [_Z12sgemm_kernelILj16EEvPfS0_S0_iii_param_0];
	mad.lo.s32 	%r76, %r98, %r4, %r2;
	add.s32 	%r77, %r76, %r107;
	cvt.u64.u32 	%rd60, %r77;
	mul.lo.s32 	%r78, %r98, %r3;
	cvt.u64.u32 	%rd61, %r78;
	add.s64 	%rd62, %rd60, %rd61;
	cvta.to.global.u64 	%rd63, %rd77;
	shl.b64 	%rd64, %rd62, 2;
	add.s64 	%rd65, %rd63, %rd64;
	ld.global.f32 	%f313, [%rd65];
	shl.b32 	%r79, %r2, 2;
	add.s32 	%r80, %r6, %r79;
	st.shared.f32 	[%r80], %f313;
	add.s32 	%r81, %r107, %r4;
	mad.lo.s32 	%r82, %r81, %r93, %r2;
	cvt.u64.u32 	%rd66, %r82;
	cvt.u64.u32 	%rd67, %r1;
	add.s64 	%rd68, %rd66, %rd67;
	cvta.to.global.u64 	%rd69, %rd80;
	shl.b64 	%rd70, %rd68, 2;
	add.s64 	%rd71, %rd69, %rd70;
	ld.global.f32 	%f314, [%rd71];
	mov.u32 	%r84, _ZZ12sgemm_kernelILj16EEvPfS0_S0_iiiE8shared_B;
	add.s32 	%r85, %r84, %r79;
	add.s32 	%r86, %r85, %r39;
	st.shared.f32 	[%r86], %f314;
	bar.sync 	0;
	ld.shared.f32 	%f315, [%r6];
	ld.shared.f32 	%f316, [%r85];
	fma.rn.f32 	%f317, %f315, %f316, %f367;
	ld.shared.f32 	%f318, [%r6+4];
	ld.shared.f32 	%f319, [%r85+64];
	fma.rn.f32 	%f320, %f318, %f319, %f317;
	ld.shared.f32 	%f321, [%r6+8];
	ld.shared.f32 	%f322, [%r85+128];
	fma.rn.f32 	%f323, %f321, %f322, %f320;
	ld.shared.f32 	%f324, [%r6+12];
	ld.shared.f32 	%f325, [%r85+192];
	fma.rn.f32 	%f326, %f324, %f325, %f323;
	ld.shared.f32 	%f327, [%r6+16];
	ld.shared.f32 	%f328, [%r85+256];
	fma.rn.f32 	%f329, %f327, %f328, %f326;
	ld.shared.f32 	%f330, [%r6+20];
	ld.shared.f32 	%f331, [%r85+320];
	fma.rn.f32 	%f332, %f330, %f331, %f329;
	ld.shared.f32 	%f333, [%r6+24];
	ld.shared.f32 	%f334, [%r85+384];
	fma.rn.f32 	%f335, %f333, %f334, %f332;
	ld.shared.f32 	%f336, [%r6+28];
	ld.shared.f32 	%f337, [%r85+448];
	fma.rn.f32 	%f338, %f336, %f337, %f335;
	ld.shared.f32 	%f339, [%r6+32];
	ld.shared.f32 	%f340, [%r85+512];
	fma.rn.f32 	%f341, %f339, %f340, %f338;
	ld.shared.f32 	%f342, [%r6+36];
	ld.shared.f32 	%f343, [%r85+576];
	fma.rn.f32 	%f344, %f342, %f343, %f341;
	ld.shared.f32 	%f345, [%r6+40];
	ld.shared.f32 	%f346, [%r85+640];
	fma.rn.f32 	%f347, %f345, %f346, %f344;
	ld.shared.f32 	%f348, [%r6+44];
	ld.shared.f32 	%f349, [%r85+704];
	fma.rn.f32 	%f350, %f348, %f349, %f347;
	ld.shared.f32 	%f351, [%r6+48];
	ld.shared.f32 	%f352, [%r85+768];
	fma.rn.f32 	%f353, %f351, %f352, %f350;
	ld.shared.f32 	%f354, [%r6+52];
	ld.shared.f32 	%f355, [%r85+832];
	fma.rn.f32 	%f356, %f354, %f355, %f353;
	ld.shared.f32 	%f357, [%r6+56];
	ld.shared.f32 	%f358, [%r85+896];
	fma.rn.f32 	%f359, %f357, %f358, %f356;
	ld.shared.f32 	%f360, [%r6+60];
	ld.shared.f32 	%f361, [%r85+960];
	fma.rn.f32 	%f367, %f360, %f361, %f359;
	bar.sync 	0;
$L__BB0_10:
	ld.param.u32 	%r94, [_Z12sgemm_kernelILj16EEvPfS0_S0_iii_param_4];
	ld.param.u64 	%rd81, [_Z12sgemm_kernelILj16EEvPfS0_S0_iii_param_2];
	cvta.to.global.u64 	%rd72, %rd81;
	add.s32 	%r87, %r3, %r4;
	add.s32 	%r88, %r1, %r2;
	mad.lo.s32 	%r89, %r94, %r87, %r88;
	mul.wide.s32 	%rd73, %r89, 4;
	add.s64 	%rd74, %rd72, %rd73;
	st.global.f32 	[%rd74], %f367;
	ret;

}


// ===== COMPILED SASS (sm_100) =====

	.target	sm_100

	.elftype	@"ET_EXEC"


//--------------------- .note.nv.tkinfo           --------------------------
	.section	.note.nv.tkinfo,"",@"SHT_NOTE"
	.sectionflags	@"SHF_NOTE_NV_TKINFO"
	.tkinfo
        /*0018*/ 	.word	0x00000002
        /*0030*/ 	.string	""
        /*0030*/ 	.string	"ptxas"
        /*0030*/ 	.string	"Cuda compilation tools, release 13.0, V13.0.88"
        /*0030*/ 	.string	"Build cuda_13.0.r13.0/compiler.36424714_0"
        /*0030*/ 	.string	"-arch sm_100 -m 64 "



//--------------------- .note.nv.cuinfo           --------------------------
	.section	.note.nv.cuinfo,"",@"SHT_NOTE"
	.sectionflags	@"SHF_NOTE_NV_CUINFO"
        /*0018*/ 	.short	0x0002
        /*001a*/ 	.short	0x0064
        /*001c*/ 	.short	0x0082
	.zero		2


//--------------------- .nv.info                  --------------------------
	.section	.nv.info,"",@"SHT_CUDA_INFO"
	.align	4


	//----- nvinfo : EIATTR_REGCOUNT
	.align		4
        /*0000*/ 	.byte	0x04, 0x2f
        /*0002*/ 	.short	(.L_1 - .L_0)
	.align		4
.L_0:
        /*0004*/ 	.word	index@(_Z12sgemm_kernelILj16EEvPfS0_S0_iii)
        /*0008*/ 	.word	0x00000020


	//----- nvinfo : EIATTR_FRAME_SIZE
	.align		4
.L_1:
        /*000c*/ 	.byte	0x04, 0x11
        /*000e*/ 	.short	(.L_3 - .L_2)
	.align		4
.L_2:
        /*0010*/ 	.word	index@(_Z12sgemm_kernelILj16EEvPfS0_S0_iii)
        /*0014*/ 	.word	0x00000000


	//----- nvinfo : EIATTR_MIN_STACK_SIZE
	.align		4
.L_3:
        /*0018*/ 	.byte	0x04, 0x12
        /*001a*/ 	.short	(.L_5 - .L_4)
	.align		4
.L_4:
        /*001c*/ 	.word	index@(_Z12sgemm_kernelILj16EEvPfS0_S0_iii)
        /*0020*/ 	.word	0x00000000
.L_5:


//--------------------- .nv.compat                --------------------------
	.section	.nv.compat,"",@"SHT_CUDA_COMPAT_INFO"
	.align	4
        /*0000*/ 	.byte	0x02, 0x09, 0x00, 0x00, 0x02, 0x02, 0x01, 0x00, 0x02, 0x05, 0x05, 0x00, 0x03, 0x07, 0x01, 0x01
        /*0010*/ 	.byte	0x02, 0x03, 0x00, 0x00, 0x02, 0x06, 0x01, 0x00, 0x04, 0x0b, 0x08, 0x00, 0x09, 0x00, 0x00, 0x00
        /*0020*/ 	.byte	0x00, 0x00, 0x00, 0x00


//--------------------- .nv.info._Z12sgemm_kernelILj16EEvPfS0_S0_iii --------------------------
	.section	.nv.info._Z12sgemm_kernelILj16EEvPfS0_S0_iii,"",@"SHT_CUDA_INFO"
	.sectionflags	@""
	.align	4


	//----- nvinfo : EIATTR_CUDA_API_VERSION
	.align		4
        /*0000*/ 	.byte	0x04, 0x37
        /*0002*/ 	.short	(.L_7 - .L_6)
.L_6:
        /*0004*/ 	.word	0x00000082


	//----- nvinfo : EIATTR_KPARAM_INFO
	.align		4
.L_7:
        /*0008*/ 	.byte	0x04, 0x17
        /*000a*/ 	.short	(.L_9 - .L_8)
.L_8:
        /*000c*/ 	.word	0x00000000
        /*0010*/ 	.short	0x0005
        /*0012*/ 	.short	0x0020
        /*0014*/ 	.byte	0x00, 0xf0, 0x11, 0x00


	//----- nvinfo : EIATTR_KPARAM_INFO
	.align		4
.L_9:
        /*0018*/ 	.byte	0x04, 0x17
        /*001a*/ 	.short	(.L_11 - .L_10)
.L_10:
        /*001c*/ 	.word	0x00000000
        /*0020*/ 	.short	0x0004
        /*0022*/ 	.short	0x001c
        /*0024*/ 	.byte	0x00, 0xf0, 0x11, 0x00


	//----- nvinfo : EIATTR_KPARAM_INFO
	.align		4
.L_11:
        /*0028*/ 	.byte	0x04, 0x17
        /*002a*/ 	.short	(.L_13 - .L_12)
.L_12:
        /*002c*/ 	.word	0x00000000
        /*0030*/ 	.short	0x0003
        /*0032*/ 	.short	0x0018
        /*0034*/ 	.byte	0x00, 0xf0, 0x11, 0x00


	//----- nvinfo : EIATTR_KPARAM_INFO
	.align		4
.L_13:
        /*0038*/ 	.byte	0x04, 0x17
        /*003a*/ 	.short	(.L_15 - .L_14)
.L_14:
        /*003c*/ 	.word	0x00000000
        /*0040*/ 	.short	0x0002
        /*0042*/ 	.short	0x0010
        /*0044*/ 	.byte	0x00, 0xf5, 0x21, 0x00


	//----- nvinfo : EIATTR_KPARAM_INFO
	.align		4
.L_15:
        /*0048*/ 	.byte	0x04, 0x17
        /*004a*/ 	.short	(.L_17 - .L_16)
.L_16:
        /*004c*/ 	.word	0x00000000
        /*0050*/ 	.short	0x0001
        /*0052*/ 	.short	0x0008
        /*0054*/ 	.byte	0x00, 0xf5, 0x21, 0x00


	//----- nvinfo : EIATTR_KPARAM_INFO
	.align		4
.L_17:
        /*0058*/ 	.byte	0x04, 0x17
        /*005a*/ 	.short	(.L_19 - .L_18)
.L_18:
        /*005c*/ 	.word	0x00000000
        /*0060*/ 	.short	0x0000
        /*0062*/ 	.short	0x0000
        /*0064*/ 	.byte	0x00, 0xf5, 0x21, 0x00


	//----- nvinfo : EIATTR_SPARSE_MMA_MASK
	.align		4
.L_19:
        /*0068*/ 	.byte	0x03, 0x50
        /*006a*/ 	.short	0x0000


	//----- nvinfo : EIATTR_MAXREG_COUNT
	.align		4
        /*006c*/ 	.byte	0x03, 0x1b
        /*006e*/ 	.short	0x00ff


	//----- nvinfo : EIATTR_NUM_BARRIERS
	.align		4
        /*0070*/ 	.byte	0x02, 0x4c
        /*0072*/ 	.byte	0x01
	.zero		1


	//----- nvinfo : EIATTR_MERCURY_ISA_VERSION
	.align		4
        /*0074*/ 	.byte	0x03, 0x5f
        /*0076*/ 	.short	0x0101


	//----- nvinfo : EIATTR_VRC_CTA_INIT_COUNT
	.align		4
        /*0078*/ 	.byte	0x02, 0x4a
	.zero		1
	.zero		1


	//----- nvinfo : EIATTR_EXIT_INSTR_OFFSETS
	.align		4
        /*007c*/ 	.byte	0x04, 0x1c
        /*007e*/ 	.short	(.L_21 - .L_20)


	//   ....[0]....
.L_20:
        /*0080*/ 	.word	0x00001c20


	//----- nvinfo : EIATTR_CBANK_PARAM_SIZE
	.align		4
.L_21:
        /*0084*/ 	.byte	0x03, 0x19
        /*0086*/ 	.short	0x0024


	//----- nvinfo : EIATTR_PARAM_CBANK
	.align		4
        /*0088*/ 	.byte	0x04, 0x0a
        /*008a*/ 	.short	(.L_23 - .L_22)
	.align		4
.L_22:
        /*008c*/ 	.word	index@(.nv.constant0._Z12sgemm_kernelILj16EEvPfS0_S0_iii)
        /*0090*/ 	.short	0x0380
        /*0092*/ 	.short	0x0024


	//----- nvinfo : EIATTR_SW_WAR
	.align		4
.L_23:
        /*0094*/ 	.byte	0x04, 0x36
        /*0096*/ 	.short	(.L_25 - .L_24)
.L_24:
        /*0098*/ 	.word	0x00000008
.L_25:


//--------------------- .nv.callgraph             --------------------------
	.section	.nv.callgraph,"",@"SHT_CUDA_CALLGRAPH"
	.align	4
	.sectionentsize	8
	.align		4
        /*0000*/ 	.word	0x00000000
	.align		4
        /*0004*/ 	.word	0xffffffff
	.align		4
        /*0008*/ 	.word	0x00000000
	.align		4
        /*000c*/ 	.word	0xfffffffe
	.align		4
        /*0010*/ 	.word	0x00000000
	.align		4
        /*0014*/ 	.word	0xfffffffd
	.align		4
        /*0018*/ 	.word	0x00000000
	.align		4
        /*001c*/ 	.word	0xfffffffc


//--------------------- .text._Z12sgemm_kernelILj16EEvPfS0_S0_iii --------------------------
	.section	.text._Z12sgemm_kernelILj16EEvPfS0_S0_iii,"ax",@progbits
	.align	128
        .global         _Z12sgemm_kernelILj16EEvPfS0_S0_iii
        .type           _Z12sgemm_kernelILj16EEvPfS0_S0_iii,@function
        .size           _Z12sgemm_kernelILj16EEvPfS0_S0_iii,(.L_x_5 - _Z12sgemm_kernelILj16EEvPfS0_S0_iii)
        .other          _Z12sgemm_kernelILj16EEvPfS0_S0_iii,@"STO_CUDA_ENTRY STV_DEFAULT"
_Z12sgemm_kernelILj16EEvPfS0_S0_iii:
.text._Z12sgemm_kernelILj16EEvPfS0_S0_iii:
[----:B------:R-:W-:Y:S08]  /*0000*/  LDC R1, c[0x0][0x37c] ;  /* 0x0000df00ff017b82 */ /* 0x000ff00000000800 */
[----:B------:R-:W0:Y:S01]  /*0010*/  LDC R0, c[0x0][0x3a0] ;  /* 0x0000e800ff007b82 */ /* 0x000e220000000800 */
[----:B------:R-:W1:Y:S01]  /*0020*/  LDCU UR4, c[0x0][0x360] ;  /* 0x00006c00ff0477ac */ /* 0x000e620008000800 */
[----:B------:R-:W2:Y:S01]  /*0030*/  S2R R3, SR_TID.X ;  /* 0x0000000000037919 */ /* 0x000ea20000002100 */
[----:B------:R-:W-:Y:S01]  /*0040*/  HFMA2 R27, -RZ, RZ, 0, 0 ;  /* 0x00000000ff1b7431 */ /* 0x000fe200000001ff */
[----:B------:R-:W3:Y:S01]  /*0050*/  LDCU UR7, c[0x0][0x364] ;  /* 0x00006c80ff0777ac */ /* 0x000ee20008000800 */
[----:B------:R-:W4:Y:S03]  /*0060*/  S2R R2, SR_TID.Y ;  /* 0x0000000000027919 */ /* 0x000f260000002200 */
[----:B------:R-:W1:Y:S01]  /*0070*/  S2UR UR5, SR_CTAID.X ;  /* 0x00000000000579c3 */ /* 0x000e620000002500 */
[----:B------:R-:W0:Y:S07]  /*0080*/  LDCU.64 UR10, c[0x0][0x358] ;  /* 0x00006b00ff0a77ac */ /* 0x000e2e0008000a00 */
[----:B------:R-:W3:Y:S01]  /*0090*/  S2UR UR6, SR_CTAID.Y ;  /* 0x00000000000679c3 */ /* 0x000ee20000002600 */
[----:B0-----:R-:W-:Y:S01]  /*00a0*/  ISETP.GE.AND P0, PT, R0, 0x1, PT ;  /* 0x000000010000780c */ /* 0x001fe20003f06270 */
[----:B-1----:R-:W-:-:S02]  /*00b0*/  UIMAD UR5, UR5, UR4, URZ ;  /* 0x00000004050572a4 */ /* 0x002fc4000f8e02ff */
[----:B---3--:R-:W-:-:S10]  /*00c0*/  UIMAD UR6, UR6, UR7, URZ ;  /* 0x00000007060672a4 */ /* 0x008fd4000f8e02ff */
[----:B--2-4-:R-:W-:Y:S05]  /*00d0*/  @!P0 BRA `(.L_x_0) ;  /* 0x0000001800b48947 */ /* 0x014fea0003800000 */
[----:B------:R-:W0:Y:S01]  /*00e0*/  S2UR UR8, SR_CgaCtaId ;  /* 0x00000000000879c3 */ /* 0x000e220000008800 */
[C---:B------:R-:W-:Y:S01]  /*00f0*/  ISETP.GE.U32.AND P0, PT, R0.reuse, 0x31, PT ;  /* 0x000000310000780c */ /* 0x040fe20003f06070 */
[----:B------:R-:W-:Y:S01]  /*0100*/  UMOV UR7, 0x400 ;  /* 0x0000040000077882 */ /* 0x000fe20000000000 */
[----:B------:R-:W-:Y:S01]  /*0110*/  IADD3 R4, PT, PT, R0, -0x1, RZ ;  /* 0xffffffff00047810 */ /* 0x000fe20007ffe0ff */
[----:B------:R-:W-:Y:S01]  /*0120*/  IMAD R20, R2, R0, R3 ;  /* 0x0000000002147224 */ /* 0x000fe200078e0203 */
[----:B------:R-:W-:Y:S02]  /*0130*/  MOV R27, RZ ;  /* 0x000000ff001b7202 */ /* 0x000fe40000000f00 */
[----:B------:R-:W-:Y:S01]  /*0140*/  LEA.HI R4, R4, 0x1, RZ, 0x1c ;  /* 0x0000000104047811 */ /* 0x000fe200078fe0ff */
[----:B0-----:R-:W-:-:S06]  /*0150*/  ULEA UR4, UR8, UR7, 0x18 ;  /* 0x0000000708047291 */ /* 0x001fcc000f8ec0ff */
[----:B------:R-:W-:Y:S01]  /*0160*/  LEA R16, R2, UR4, 0x6 ;  /* 0x0000000402107c11 */ /* 0x000fe2000f8e30ff */
[----:B------:R-:W-:Y:S01]  /*0170*/  UMOV UR4, URZ ;  /* 0x000000ff00047c82 */ /* 0x000fe20008000000 */
[----:B------:R-:W-:Y:S05]  /*0180*/  @!P0 BRA `(.L_x_1) ;  /* 0x0000000c00a08947 */ /* 0x000fea0003800000 */
[----:B------:R-:W0:Y:S01]  /*0190*/  LDC R12, c[0x0][0x39c] ;  /* 0x0000e700ff0c7b82 */ /* 0x000e220000000800 */
[----:B------:R-:W-:Y:S01]  /*01a0*/  UIADD3 UR7, UPT, UPT, UR7, 0x400, URZ ;  /* 0x0000040007077890 */ /* 0x000fe2000fffe0ff */
[----:B------:R-:W-:Y:S01]  /*01b0*/  IADD3 R25, PT, PT, R2, 0x10, RZ ;  /* 0x0000001002197810 */ /* 0x000fe20007ffe0ff */
[----:B------:R-:W-:Y:S01]  /*01c0*/  IMAD R17, R0, UR6, RZ ;  /* 0x0000000600117c24 */ /* 0x000fe2000f8e02ff */
[C---:B------:R-:W-:Y:S01]  /*01d0*/  IADD3 R23, PT, PT, R2.reuse, 0x20, RZ ;  /* 0x0000002002177810 */ /* 0x040fe20007ffe0ff */
[----:B------:R-:W-:Y:S01]  /*01e0*/  ULEA UR7, UR8, UR7, 0x18 ;  /* 0x0000000708077291 */ /* 0x000fe2000f8ec0ff */
[----:B------:R-:W-:Y:S01]  /*01f0*/  IADD3 R21, PT, PT, R2, 0x30, RZ ;  /* 0x0000003002157810 */ /* 0x000fe20007ffe0ff */
[----:B------:R-:W1:Y:S01]  /*0200*/  LDCU.128 UR12, c[0x0][0x380] ;  /* 0x00007000ff0c77ac */ /* 0x000e620008000c00 */
[----:B------:R-:W-:Y:S02]  /*0210*/  LOP3.LUT R4, R4, 0x1ffffffc, RZ, 0xc0, !PT ;  /* 0x1ffffffc04047812 */ /* 0x000fe400078ec0ff */
[----:B------:R-:W-:Y:S01]  /*0220*/  MOV R27, RZ ;  /* 0x000000ff001b7202 */ /* 0x000fe20000000f00 */
[----:B------:R-:W-:Y:S01]  /*0230*/  UMOV UR4, 0x20 ;  /* 0x0000002000047882 */ /* 0x000fe20000000000 */
[----:B------:R-:W-:-:S02]  /*0240*/  LEA R15, R3, UR7, 0x2 ;  /* 0x00000007030f7c11 */ /* 0x000fc4000f8e10ff */
[----:B------:R-:W-:Y:S02]  /*0250*/  LEA R14, R3, R16, 0x2 ;  /* 0x00000010030e7211 */ /* 0x000fe400078e10ff */
[----:B------:R-:W-:Y:S02]  /*0260*/  IADD3 R18, PT, PT, -R4, RZ, RZ ;  /* 0x000000ff04127210 */ /* 0x000fe40007ffe1ff */
[C---:B------:R-:W-:Y:S01]  /*0270*/  LEA R13, R2.reuse, R15, 0x6 ;  /* 0x0000000f020d7211 */ /* 0x040fe200078e30ff */
[-CC-:B0-----:R-:W-:Y:S02]  /*0280*/  IMAD R25, R25, R12.reuse, R3.reuse ;  /* 0x0000000c19197224 */ /* 0x181fe400078e0203 */
[-CC-:B------:R-:W-:Y:S02]  /*0290*/  IMAD R23, R23, R12.reuse, R3.reuse ;  /* 0x0000000c17177224 */ /* 0x180fe400078e0203 */
[-CC-:B------:R-:W-:Y:S02]  /*02a0*/  IMAD R21, R21, R12.reuse, R3.reuse ;  /* 0x0000000c15157224 */ /* 0x180fe400078e0203 */
[----:B-1----:R-:W-:-:S07]  /*02b0*/  IMAD R19, R2, R12, R3 ;  /* 0x0000000c02137224 */ /* 0x002fce00078e0203 */
.L_x_2:
[----:B------:R-:W-:Y:S02]  /*02c0*/  IADD3 R7, P0, PT, R17, R20, RZ ;  /* 0x0000001411077210 */ /* 0x000fe40007f1e0ff */
[----:B------:R-:W-:Y:S02]  /*02d0*/  IADD3 R5, P1, PT, R19, UR5, RZ ;  /* 0x0000000513057c10 */ /* 0x000fe4000ff3e0ff */
[----:B------:R-:W-:Y:S02]  /*02e0*/  IADD3.X R10, PT, PT, RZ, RZ, RZ, P0, !PT ;  /* 0x000000ffff0a7210 */ /* 0x000fe400007fe4ff */
[----:B------:R-:W-:Y:S02]  /*02f0*/  LEA R6, P0, R7, UR12, 0x2 ;  /* 0x0000000c07067c11 */ /* 0x000fe4000f8010ff */
[----:B------:R-:W-:Y:S02]  /*0300*/  IADD3.X R8, PT, PT, RZ, RZ, RZ, P1, !PT ;  /* 0x000000ffff087210 */ /* 0x000fe40000ffe4ff */
[----:B------:R-:W-:-:S02]  /*0310*/  LEA R4, P1, R5, UR14, 0x2 ;  /* 0x0000000e05047c11 */ /* 0x000fc4000f8210ff */
[----:B------:R-:W-:Y:S02]  /*0320*/  LEA.HI.X R7, R7, UR13, R10, 0x2, P0 ;  /* 0x0000000d07077c11 */ /* 0x000fe400080f140a */
[----:B------:R-:W-:-:S04]  /*0330*/  LEA.HI.X R5, R5, UR15, R8, 0x2, P1 ;  /* 0x0000000f05057c11 */ /* 0x000fc800088f1408 */
[----:B------:R-:W2:Y:S04]  /*0340*/  LDG.E R7, desc[UR10][R6.64] ;  /* 0x0000000a06077981 */ /* 0x000ea8000c1e1900 */
[----:B------:R-:W3:Y:S04]  /*0350*/  LDG.E R22, desc[UR10][R4.64] ;  /* 0x0000000a04167981 */ /* 0x000ee8000c1e1900 */
[----:B--2---:R-:W-:Y:S04]  /*0360*/  STS [R14], R7 ;  /* 0x000000070e007388 */ /* 0x004fe80000000800 */
[----:B---3--:R-:W-:Y:S01]  /*0370*/  STS [R13], R22 ;  /* 0x000000160d007388 */ /* 0x008fe20000000800 */
[----:B------:R-:W-:Y:S06]  /*0380*/  BAR.SYNC.DEFER_BLOCKING 0x0 ;  /* 0x0000000000007b1d */ /* 0x000fec0000010000 */
[----:B------:R-:W-:Y:S04]  /*0390*/  LDS R24, [R15] ;  /* 0x000000000f187984 */ /* 0x000fe80000000800 */
[----:B------:R-:W0:Y:S04]  /*03a0*/  LDS.128 R8, [R16] ;  /* 0x0000000010087984 */ /* 0x000e280000000c00 */
[----:B------:R-:W1:Y:S04]  /*03b0*/  LDS R26, [R15+0x40] ;  /* 0x000040000f1a7984 */ /* 0x000e680000000800 */
[----:B------:R-:W2:Y:S04]  /*03c0*/  LDS R29, [R15+0x80] ;  /* 0x000080000f1d7984 */ /* 0x000ea80000000800 */
[----:B------:R-:W-:Y:S04]  /*03d0*/  LDS.128 R4, [R16+0x10] ;  /* 0x0000100010047984 */ /* 0x000fe80000000c00 */
[----:B------:R-:W-:Y:S01]  /*03e0*/  LDS R22, [R15+0x140] ;  /* 0x000140000f167984 */ /* 0x000fe20000000800 */
[----:B0-----:R-:W-:-:S03]  /*03f0*/  FFMA R24, R8, R24, R27 ;  /* 0x0000001808187223 */ /* 0x001fc6000000001b */
[----:B------:R-:W0:Y:S01]  /*0400*/  LDS R8, [R15+0xc0] ;  /* 0x0000c0000f087984 */ /* 0x000e220000000800 */
[----:B-1----:R-:W-:-:S03]  /*0410*/  FFMA R24, R26, R9, R24 ;  /* 0x000000091a187223 */ /* 0x002fc60000000018 */
[----:B------:R-:W1:Y:S01]  /*0420*/  LDS R9, [R15+0x100] ;  /* 0x000100000f097984 */ /* 0x000e620000000800 */
[----:B--2---:R-:W-:-:S03]  /*0430*/  FFMA R29, R29, R10, R24 ;  /* 0x0000000a1d1d7223 */ /* 0x004fc60000000018 */
[----:B------:R-:W2:Y:S04]  /*0440*/  LDS R27, [R15+0x180] ;  /* 0x000180000f1b7984 */ /* 0x000ea80000000800 */
[----:B------:R-:W-:Y:S01]  /*0450*/  LDS R26, [R15+0x200] ;  /* 0x000200000f1a7984 */ /* 0x000fe20000000800 */
[----:B0-----:R-:W-:-:S04]  /*0460*/  FFMA R11, R8, R11, R29 ;  /* 0x0000000b080b7223 */ /* 0x001fc8000000001d */
[----:B-1----:R-:W-:Y:S02]  /*0470*/  FFMA R9, R4, R9, R11 ;  /* 0x0000000904097223 */ /* 0x002fe4000000000b */
[----:B------:R-:W0:Y:S02]  /*0480*/  LDS R4, [R15+0x1c0] ;  /* 0x0001c0000f047984 */ /* 0x000e240000000800 */
[----:B------:R-:W-:Y:S02]  /*0490*/  FFMA R24, R22, R5, R9 ;  /* 0x0000000516187223 */ /* 0x000fe40000000009 */
[----:B------:R-:W1:Y:S02]  /*04a0*/  LDS.128 R8, [R16+0x20] ;  /* 0x0000200010087984 */ /* 0x000e640000000c00 */
[----:B--2---:R-:W-:Y:S02]  /*04b0*/  FFMA R5, R27, R6, R24 ;  /* 0x000000061b057223 */ /* 0x004fe40000000018 */
[----:B------:R-:W2:Y:S04]  /*04c0*/  LDS R22, [R15+0x240] ;  /* 0x000240000f167984 */ /* 0x000ea80000000800 */
[----:B------:R-:W3:Y:S01]  /*04d0*/  LDS R27, [R15+0x280] ;  /* 0x000280000f1b7984 */ /* 0x000ee20000000800 */
[----:B0-----:R-:W-:-:S04]  /*04e0*/  FFMA R5, R4, R7, R5 ;  /* 0x0000000704057223 */ /* 0x001fc80000000005 */
[----:B-1----:R-:W-:Y:S02]  /*04f0*/  FFMA R5, R8, R26, R5 ;  /* 0x0000001a08057223 */ /* 0x002fe40000000005 */
[----:B------:R-:W0:Y:S02]  /*0500*/  LDS R8, [R15+0x2c0] ;  /* 0x0002c0000f087984 */ /* 0x000e240000000800 */
[----:B--2---:R-:W-:Y:S02]  /*0510*/  FFMA R22, R22, R9, R5 ;  /* 0x0000000916167223 */ /* 0x004fe40000000005 */
[----:B------:R-:W-:Y:S02]  /*0520*/  LDS R9, [R15+0x300] ;  /* 0x000300000f097984 */ /* 0x000fe40000000800 */
[----:B---3--:R-:W-:Y:S01]  /*0530*/  FFMA R29, R27, R10, R22 ;  /* 0x0000000a1b1d7223 */ /* 0x008fe20000000016 */
[----:B------:R-:W-:Y:S01]  /*0540*/  IADD3 R10, PT, PT, R20, 0x10, RZ ;  /* 0x00000010140a7810 */ /* 0x000fe20007ffe0ff */
[----:B------:R-:W1:Y:S03]  /*0550*/  LDS.128 R4, [R16+0x30] ;  /* 0x0000300010047984 */ /* 0x000e660000000c00 */
[----:B------:R-:W-:Y:S01]  /*0560*/  IADD3 R10, P0, PT, R17, R10, RZ ;  /* 0x0000000a110a7210 */ /* 0x000fe20007f1e0ff */
[----:B------:R-:W-:Y:S03]  /*0570*/  LDS R22, [R15+0x3c0] ;  /* 0x0003c0000f167984 */ /* 0x000fe60000000800 */
[----:B------:R-:W-:-:S02]  /*0580*/  IADD3.X R27, PT, PT, RZ, RZ, RZ, P0, !PT ;  /* 0x000000ffff1b7210 */ /* 0x000fc400007fe4ff */
[----:B------:R-:W-:-:S04]  /*0590*/  LEA R26, P0, R10, UR12, 0x2 ;  /* 0x0000000c0a1a7c11 */ /* 0x000fc8000f8010ff */
[----:B------:R-:W-:Y:S01]  /*05a0*/  LEA.HI.X R27, R10, UR13, R27, 0x2, P0 ;  /* 0x0000000d0a1b7c11 */ /* 0x000fe200080f141b */
[----:B0-----:R-:W-:Y:S01]  /*05b0*/  FFMA R11, R8, R11, R29 ;  /* 0x0000000b080b7223 */ /* 0x001fe2000000001d */
[----:B------:R-:W-:-:S03]  /*05c0*/  IADD3 R8, P0, PT, R25, UR5, RZ ;  /* 0x0000000519087c10 */ /* 0x000fc6000ff1e0ff */
[----:B-1----:R-:W-:Y:S02]  /*05d0*/  FFMA R10, R4, R9, R11 ;  /* 0x00000009040a7223 */ /* 0x002fe4000000000b */
[----:B------:R-:W0:Y:S04]  /*05e0*/  LDS R9, [R15+0x340] ;  /* 0x000340000f097984 */ /* 0x000e280000000800 */
[----:B------:R-:W1:Y:S01]  /*05f0*/  LDS R4, [R15+0x380] ;  /* 0x000380000f047984 */ /* 0x000e620000000800 */
[----:B------:R-:W-:Y:S01]  /*0600*/  BAR.SYNC.DEFER_BLOCKING 0x0 ;  /* 0x0000000000007b1d */ /* 0x000fe20000010000 */
[----:B------:R-:W-:Y:S02]  /*0610*/  IADD3.X R11, PT, PT, RZ, RZ, RZ, P0, !PT ;  /* 0x000000ffff0b7210 */ /* 0x000fe400007fe4ff */
[----:B------:R-:W-:-:S04]  /*0620*/  LEA R28, P0, R8, UR14, 0x2 ;  /* 0x0000000e081c7c11 */ /* 0x000fc8000f8010ff */
[----:B------:R-:W-:Y:S01]  /*0630*/  LEA.HI.X R29, R8, UR15, R11, 0x2, P0 ;  /* 0x0000000f081d7c11 */ /* 0x000fe200080f140b */
[----:B------:R-:W2:Y:S04]  /*0640*/  LDG.E R27, desc[UR10][R26.64] ;  /* 0x0000000a1a1b7981 */ /* 0x000ea8000c1e1900 */
[----:B------:R-:W3:Y:S01]  /*0650*/  LDG.E R28, desc[UR10][R28.64] ;  /* 0x0000000a1c1c7981 */ /* 0x000ee2000c1e1900 */
[----:B0-----:R-:W-:-:S04]  /*0660*/  FFMA R5, R9, R5, R10 ;  /* 0x0000000509057223 */ /* 0x001fc8000000000a */
[----:B-1----:R-:W-:-:S04]  /*0670*/  FFMA R5, R4, R6, R5 ;  /* 0x0000000604057223 */ /* 0x002fc80000000005 */
[----:B------:R-:W-:Y:S01]  /*0680*/  FFMA R5, R22, R7, R5 ;  /* 0x0000000716057223 */ /* 0x000fe20000000005 */
[----:B--2---:R-:W-:Y:S04]  /*0690*/  STS [R14], R27 ;  /* 0x0000001b0e007388 */ /* 0x004fe80000000800 */
[----:B---3--:R-:W-:Y:S01]  /*06a0*/  STS [R13], R28 ;  /* 0x0000001c0d007388 */ /* 0x008fe20000000800 */
[----:B------:R-:W-:Y:S06]  /*06b0*/  BAR.SYNC.DEFER_BLOCKING 0x0 ;  /* 0x0000000000007b1d */ /* 0x000fec0000010000 */
[----:B------:R-:W-:Y:S04]  /*06c0*/  LDS R24, [R15] ;  /* 0x000000000f187984 */ /* 0x000fe80000000800 */
[----:B------:R-:W0:Y:S04]  /*06d0*/  LDS.128 R8, [R16] ;  /* 0x0000000010087984 */ /* 0x000e280000000c00 */
[----:B------:R-:W1:Y:S04]  /*06e0*/  LDS R26, [R15+0x40] ;  /* 0x000040000f1a7984 */ /* 0x000e680000000800 */
[----:B------:R-:W2:Y:S04]  /*06f0*/  LDS R27, [R15+0x80] ;  /* 0x000080000f1b7984 */ /* 0x000ea80000000800 */
[----:B------:R-:W-:Y:S01]  /*0700*/  LDS R22, [R15+0x140] ;  /* 0x000140000f167984 */ /* 0x000fe20000000800 */
[----:B0-----:R-:W-:-:S03]  /*0710*/  FFMA R5, R8, R24, R5 ;  /* 0x0000001808057223 */ /* 0x001fc60000000005 */
[----:B------:R-:W0:Y:S01]  /*0720*/  LDS R8, [R15+0xc0] ;  /* 0x0000c0000f087984 */ /* 0x000e220000000800 */
[----:B-1----:R-:W-:-:S03]  /*0730*/  FFMA R26, R26, R9, R5 ;  /* 0x000000091a1a7223 */ /* 0x002fc60000000005 */
[----:B------:R-:W-:Y:S01]  /*0740*/  LDS R24, [R15+0x100] ;  /* 0x000100000f187984 */ /* 0x000fe20000000800 */
[----:B--2---:R-:W-:-:S03]  /*0750*/  FFMA R9, R27, R10, R26 ;  /* 0x0000000a1b097223 */ /* 0x004fc6000000001a */
[----:B------:R-:W1:Y:S04]  /*0760*/  LDS.128 R4, [R16+0x10] ;  /* 0x0000100010047984 */ /* 0x000e680000000c00 */
        /* <DEDUP_REMOVED lines=35> */
[----:B------:R-:W-:-:S04]  /*09a0*/  FFMA R5, R22, R6, R5 ;  /* 0x0000000616057223 */ /* 0x000fc80000000005 */
[----:B-1----:R-:W-:Y:S01]  /*09b0*/  FFMA R5, R4, R7, R5 ;  /* 0x0000000704057223 */ /* 0x002fe20000000005 */
        /* <DEDUP_REMOVED lines=48> */
[----:B------:R-:W-:Y:S01]  /*0cc0*/  IADD3 R18, PT, PT, R18, 0x4, RZ ;  /* 0x0000000412127810 */ /* 0x000fe20007ffe0ff */
[----:B------:R-:W-:Y:S01]  /*0cd0*/  UIADD3 UR4, UPT, UPT, UR4, 0x40, URZ ;  /* 0x0000004004047890 */ /* 0x000fe2000fffe0ff */
[----:B------:R-:W-:Y:S01]  /*0ce0*/  LEA R19, R12, R19, 0x6 ;  /* 0x000000130c137211 */ /* 0x000fe200078e30ff */
[----:B0-----:R-:W-:Y:S01]  /*0cf0*/  FFMA R5, R9, R5, R10 ;  /* 0x0000000509057223 */ /* 0x001fe2000000000a */
[----:B------:R-:W-:-:S02]  /*0d00*/  ISETP.NE.AND P0, PT, R18, RZ, PT ;  /* 0x000000ff1200720c */ /* 0x000fc40003f05270 */
[----:B------:R-:W-:Y:S01]  /*0d10*/  LEA R25, R12, R25, 0x6 ;  /* 0x000000190c197211 */ /* 0x000fe200078e30ff */
[----:B------:R-:W-:Y:S01]  /*0d20*/  FFMA R5, R22, R6, R5 ;  /* 0x0000000616057223 */ /* 0x000fe20000000005 */
[----:B------:R-:W-:Y:S02]  /*0d30*/  LEA R23, R12, R23, 0x6 ;  /* 0x000000170c177211 */ /* 0x000fe400078e30ff */
[----:B------:R-:W-:Y:S01]  /*0d40*/  IADD3 R20, PT, PT, R20, 0x40, RZ ;  /* 0x0000004014147810 */ /* 0x000fe20007ffe0ff */
[----:B-1----:R-:W-:Y:S01]  /*0d50*/  FFMA R5, R4, R7, R5 ;  /* 0x0000000704057223 */ /* 0x002fe20000000005 */
[----:B------:R-:W-:Y:S01]  /*0d60*/  LEA R21, R12, R21, 0x6 ;  /* 0x000000150c157211 */ /* 0x000fe200078e30ff */
[----:B--2---:R-:W-:Y:S04]  /*0d70*/  STS [R14], R27 ;  /* 0x0000001b0e007388 */ /* 0x004fe80000000800 */
[----:B---3--:R-:W-:Y:S01]  /*0d80*/  STS [R13], R28 ;  /* 0x0000001c0d007388 */ /* 0x008fe20000000800 */
[----:B------:R-:W-:Y:S06]  /*0d90*/  BAR.SYNC.DEFER_BLOCKING 0x0 ;  /* 0x0000000000007b1d */ /* 0x000fec0000010000 */
[----:B------:R-:W-:Y:S04]  /*0da0*/  LDS R24, [R15] ;  /* 0x000000000f187984 */ /* 0x000fe80000000800 */
[----:B------:R-:W0:Y:S04]  /*0db0*/  LDS.128 R8, [R16] ;  /* 0x0000000010087984 */ /* 0x000e280000000c00 */
[----:B------:R-:W1:Y:S04]  /*0dc0*/  LDS R26, [R15+0x40] ;  /* 0x000040000f1a7984 */ /* 0x000e680000000800 */
[----:B------:R-:W2:Y:S04]  /*0dd0*/  LDS R27, [R15+0x80] ;  /* 0x000080000f1b7984 */ /* 0x000ea80000000800 */
[----:B------:R-:W-:Y:S04]  /*0de0*/  LDS R22, [R15+0x140] ;  /* 0x000140000f167984 */ /* 0x000fe80000000800 */
        /* <DEDUP_REMOVED lines=22> */
[----:B---3--:R-:W-:Y:S02]  /*0f50*/  FFMA R27, R27, R10, R22 ;  /* 0x0000000a1b1b7223 */ /* 0x008fe40000000016 */
[----:B------:R-:W1:Y:S04]  /*0f60*/  LDS.128 R4, [R16+0x30] ;  /* 0x0000300010047984 */ /* 0x000e680000000c00 */
[----:B------:R-:W2:Y:S04]  /*0f70*/  LDS R22, [R15+0x380] ;  /* 0x000380000f167984 */ /* 0x000ea80000000800 */
[----:B------:R-:W3:Y:S01]  /*0f80*/  LDS R10, [R15+0x3c0] ;  /* 0x0003c0000f0a7984 */ /* 0x000ee20000000800 */
[----:B0-----:R-:W-:-:S04]  /*0f90*/  FFMA R11, R8, R11, R27 ;  /* 0x0000000b080b7223 */ /* 0x001fc8000000001b */
[----:B-1----:R-:W-:-:S04]  /*0fa0*/  FFMA R4, R4, R9, R11 ;  /* 0x0000000904047223 */ /* 0x002fc8000000000b */
[----:B------:R-:W-:-:S04]  /*0fb0*/  FFMA R5, R29, R5, R4 ;  /* 0x000000051d057223 */ /* 0x000fc80000000004 */
[----:B--2---:R-:W-:-:S04]  /*0fc0*/  FFMA R5, R22, R6, R5 ;  /* 0x0000000616057223 */ /* 0x004fc80000000005 */
[----:B---3--:R-:W-:Y:S01]  /*0fd0*/  FFMA R27, R10, R7, R5 ;  /* 0x000000070a1b7223 */ /* 0x008fe20000000005 */
[----:B------:R-:W-:Y:S06]  /*0fe0*/  BAR.SYNC.DEFER_BLOCKING 0x0 ;  /* 0x0000000000007b1d */ /* 0x000fec0000010000 */
[----:B------:R-:W-:Y:S05]  /*0ff0*/  @P0 BRA `(.L_x_2) ;  /* 0xfffffff000b00947 */ /* 0x000fea000383ffff */
[----:B------:R-:W-:-:S12]  /*1000*/  UIADD3 UR4, UPT, UPT, UR4, -0x20, URZ ;  /* 0xffffffe004047890 */ /* 0x000fd8000fffe0ff */
.L_x_1:
[----:B------:R-:W-:-:S04]  /*1010*/  IADD3 R5, PT, PT, R0, -0x1, RZ ;  /* 0xffffffff00057810 */ /* 0x000fc80007ffe0ff */
[----:B------:R-:W-:-:S04]  /*1020*/  LEA.HI R4, R5, 0x1, RZ, 0x1c ;  /* 0x0000000105047811 */ /* 0x000fc800078fe0ff */
[----:B------:R-:W-:-:S13]  /*1030*/  LOP3.LUT P0, R4, R4, 0x3, RZ, 0xc0, !PT ;  /* 0x0000000304047812 */ /* 0x000fda000780c0ff */
[----:B------:R-:W-:Y:S05]  /*1040*/  @!P0 BRA `(.L_x_0) ;  /* 0x0000000800d88947 */ /* 0x000fea0003800000 */
[----:B------:R-:W-:Y:S01]  /*1050*/  ISETP.NE.AND P1, PT, R4, 0x1, PT ;  /* 0x000000010400780c */ /* 0x000fe20003f25270 */
[----:B------:R-:W-:Y:S01]  /*1060*/  UMOV UR9, 0x400 ;  /* 0x0000040000097882 */ /* 0x000fe20000000000 */
[----:B------:R-:W-:Y:S01]  /*1070*/  LOP3.LUT P0, RZ, R5, 0x10, RZ, 0xc0, !PT ;  /* 0x0000001005ff7812 */ /* 0x000fe2000780c0ff */
[----:B------:R-:W-:-:S10]  /*1080*/  IMAD R17, R2, R0, R3 ;  /* 0x0000000002117224 */ /* 0x000fd400078e0203 */
[----:B------:R-:W-:Y:S05]  /*1090*/  @!P1 BRA `(.L_x_3) ;  /* 0x0000000400cc9947 */ /* 0x000fea0003800000 */
[----:B------:R-:W0:Y:S01]  /*10a0*/  LDCU UR16, c[0x0][0x39c] ;  /* 0x00007380ff1077ac */ /* 0x000e220008000800 */
[----:B------:R-:W-:Y:S01]  /*10b0*/  IADD3 R22, PT, PT, R2, UR4, RZ ;  /* 0x0000000402167c10 */ /* 0x000fe2000fffe0ff */
[----:B------:R-:W-:Y:S01]  /*10c0*/  IMAD R12, R0, UR6, RZ ;  /* 0x00000006000c7c24 */ /* 0x000fe2000f8e02ff */
[----:B------:R-:W-:Y:S01]  /*10d0*/  IADD3 R15, PT, PT, R17, UR4, RZ ;  /* 0x00000004110f7c10 */ /* 0x000fe2000fffe0ff */
[----:B------:R-:W1:Y:S03]  /*10e0*/  LDCU.128 UR12, c[0x0][0x380] ;  /* 0x00007000ff0c77ac */ /* 0x000e660008000c00 */
[----:B------:R-:W-:-:S04]  /*10f0*/  IADD3 R7, P2, PT, R12, R15, RZ ;  /* 0x0000000f0c077210 */ /* 0x000fc80007f5e0ff */
[----:B------:R-:W-:Y:S01]  /*1100*/  IADD3.X R10, PT, PT, RZ, RZ, RZ, P2, !PT ;  /* 0x000000ffff0a7210 */ /* 0x000fe200017fe4ff */
[----:B0-----:R-:W-:Y:S01]  /*1110*/  IMAD R4, R22, UR16, R3 ;  /* 0x0000001016047c24 */ /* 0x001fe2000f8e0203 */
[----:B-1----:R-:W-:-:S04]  /*1120*/  LEA R6, P2, R7, UR12, 0x2 ;  /* 0x0000000c07067c11 */ /* 0x002fc8000f8410ff */
[----:B------:R-:W-:Y:S02]  /*1130*/  IADD3 R5, P1, PT, R4, UR5, RZ ;  /* 0x0000000504057c10 */ /* 0x000fe4000ff3e0ff */
[----:B------:R-:W-:Y:S02]  /*1140*/  LEA.HI.X R7, R7, UR13, R10, 0x2, P2 ;  /* 0x0000000d07077c11 */ /* 0x000fe400090f140a */
[----:B------:R-:W-:Y:S02]  /*1150*/  IADD3.X R8, PT, PT, RZ, RZ, RZ, P1, !PT ;  /* 0x000000ffff087210 */ /* 0x000fe40000ffe4ff */
[C---:B------:R-:W-:Y:S01]  /*1160*/  LEA R4, P1, R5.reuse, UR14, 0x2 ;  /* 0x0000000e05047c11 */ /* 0x040fe2000f8210ff */
[----:B------:R-:W2:Y:S03]  /*1170*/  LDG.E R21, desc[UR10][R6.64] ;  /* 0x0000000a06157981 */ /* 0x000ea6000c1e1900 */
[----:B------:R-:W-:-:S05]  /*1180*/  LEA.HI.X R5, R5, UR15, R8, 0x2, P1 ;  /* 0x0000000f05057c11 */ /* 0x000fca00088f1408 */
[----:B------:R-:W3:Y:S01]  /*1190*/  LDG.E R23, desc[UR10][R4.64] ;  /* 0x0000000a04177981 */ /* 0x000ee2000c1e1900 */
[----:B------:R-:W-:-:S04]  /*11a0*/  UIADD3 UR7, UPT, UPT, UR9, 0x400, URZ ;  /* 0x0000040009077890 */ /* 0x000fc8000fffe0ff */
[----:B------:R-:W-:Y:S01]  /*11b0*/  ULEA UR7, UR8, UR7, 0x18 ;  /* 0x0000000708077291 */ /* 0x000fe2000f8ec0ff */
[----:B------:R-:W-:-:S05]  /*11c0*/  LEA R18, R3, R16, 0x2 ;  /* 0x0000001003127211 */ /* 0x000fca00078e10ff */
[----:B------:R-:W-:-:S04]  /*11d0*/  LEA R19, R3, UR7, 0x2 ;  /* 0x0000000703137c11 */ /* 0x000fc8000f8e10ff */
[----:B------:R-:W-:Y:S02]  /*11e0*/  LEA R20, R2, R19, 0x6 ;  /* 0x0000001302147211 */ /* 0x000fe400078e30ff */
[----:B------:R-:W-:-:S04]  /*11f0*/  IADD3 R15, PT, PT, R15, 0x10, RZ ;  /* 0x000000100f0f7810 */ /* 0x000fc80007ffe0ff */
[----:B------:R-:W-:-:S04]  /*1200*/  IADD3 R15, P1, PT, R12, R15, RZ ;  /* 0x0000000f0c0f7210 */ /* 0x000fc80007f3e0ff */
[----:B------:R-:W-:Y:S02]  /*1210*/  IADD3.X R12, PT, PT, RZ, RZ, RZ, P1, !PT ;  /* 0x000000ffff0c7210 */ /* 0x000fe40000ffe4ff */
[----:B------:R-:W-:-:S05]  /*1220*/  IADD3 R22, PT, PT, R22, 0x10, RZ ;  /* 0x0000001016167810 */ /* 0x000fca0007ffe0ff */
[----:B------:R-:W-:-:S05]  /*1230*/  IMAD R22, R22, UR16, R3 ;  /* 0x0000001016167c24 */ /* 0x000fca000f8e0203 */
[----:B------:R-:W-:Y:S01]  /*1240*/  IADD3 R22, P1, PT, R22, UR5, RZ ;  /* 0x0000000516167c10 */ /* 0x000fe2000ff3e0ff */
[----:B--2---:R-:W-:Y:S04]  /*1250*/  STS [R18], R21 ;  /* 0x0000001512007388 */ /* 0x004fe80000000800 */
[----:B---3--:R-:W-:Y:S01]  /*1260*/  STS [R20], R23 ;  /* 0x0000001714007388 */ /* 0x008fe20000000800 */
[----:B------:R-:W-:Y:S06]  /*1270*/  BAR.SYNC.DEFER_BLOCKING 0x0 ;  /* 0x0000000000007b1d */ /* 0x000fec0000010000 */
[----:B------:R-:W-:Y:S04]  /*1280*/  LDS R14, [R19] ;  /* 0x00000000130e7984 */ /* 0x000fe80000000800 */
[----:B------:R-:W0:Y:S04]  /*1290*/  LDS.128 R8, [R16] ;  /* 0x0000000010087984 */ /* 0x000e280000000c00 */
[----:B------:R-:W1:Y:S04]  /*12a0*/  LDS R25, [R19+0x40] ;  /* 0x0000400013197984 */ /* 0x000e680000000800 */
[----:B------:R-:W2:Y:S04]  /*12b0*/  LDS R26, [R19+0x80] ;  /* 0x00008000131a7984 */ /* 0x000ea80000000800 */
[----:B------:R-:W3:Y:S04]  /*12c0*/  LDS R24, [R19+0xc0] ;  /* 0x0000c00013187984 */ /* 0x000ee80000000800 */
[----:B------:R-:W-:Y:S04]  /*12d0*/  LDS R13, [R19+0x100] ;  /* 0x00010000130d7984 */ /* 0x000fe80000000800 */
[----:B------:R-:W4:Y:S04]  /*12e0*/  LDS.128 R4, [R16+0x10] ;  /* 0x0000100010047984 */ /* 0x000f280000000c00 */
[----:B------:R-:W-:Y:S04]  /*12f0*/  LDS R21, [R19+0x180] ;  /* 0x0001800013157984 */ /* 0x000fe80000000800 */
[----:B------:R-:W-:Y:S01]  /*1300*/  LDS R23, [R19+0x200] ;  /* 0x0002000013177984 */ /* 0x000fe20000000800 */
[----:B0-----:R-:W-:-:S03]  /*1310*/  FFMA R8, R8, R14, R27 ;  /* 0x0000000e08087223 */ /* 0x001fc6000000001b */
[----:B------:R-:W0:Y:S01]  /*1320*/  LDS R14, [R19+0x140] ;  /* 0x00014000130e7984 */ /* 0x000e220000000800 */
[----:B-1----:R-:W-:-:S04]  /*1330*/  FFMA R9, R25, R9, R8 ;  /* 0x0000000919097223 */ /* 0x002fc80000000008 */
[----:B--2---:R-:W-:Y:S02]  /*1340*/  FFMA R9, R26, R10, R9 ;  /* 0x0000000a1a097223 */ /* 0x004fe40000000009 */
[----:B------:R-:W1:Y:S02]  /*1350*/  LDS R26, [R19+0x1c0] ;  /* 0x0001c000131a7984 */ /* 0x000e640000000800 */
[----:B---3--:R-:W-:Y:S02]  /*1360*/  FFMA R25, R24, R11, R9 ;  /* 0x0000000b18197223 */ /* 0x008fe40000000009 */
[----:B------:R-:W2:Y:S04]  /*1370*/  LDS.128 R8, [R16+0x20] ;  /* 0x0000200010087984 */ /* 0x000ea80000000c00 */
[----:B------:R-:W-:Y:S01]  /*1380*/  LDS R24, [R19+0x3c0] ;  /* 0x0003c00013187984 */ /* 0x000fe20000000800 */
[----:B----4-:R-:W-:Y:S01]  /*1390*/  FFMA R13, R4, R13, R25 ;  /* 0x0000000d040d7223 */ /* 0x010fe20000000019 */
[----:B------:R-:W-:-:S02]  /*13a0*/  LEA R4, P2, R15, UR12, 0x2 ;  /* 0x0000000c0f047c11 */ /* 0x000fc4000f8410ff */
[----:B------:R-:W-:Y:S01]  /*13b0*/  LDS R25, [R19+0x300] ;  /* 0x0003000013197984 */ /* 0x000fe20000000800 */
[----:B0-----:R-:W-:-:S04]  /*13c0*/  FFMA R14, R14, R5, R13 ;  /* 0x000000050e0e7223 */ /* 0x001fc8000000000d */
[----:B------:R-:W-:Y:S01]  /*13d0*/  FFMA R21, R21, R6, R14 ;  /* 0x0000000615157223 */ /* 0x000fe2000000000e */
[----:B------:R-:W-:Y:S01]  /*13e0*/  LEA.HI.X R5, R15, UR13, R12, 0x2, P2 ;  /* 0x0000000d0f057c11 */ /* 0x000fe200090f140c */
[----:B------:R-:W0:Y:S02]  /*13f0*/  LDS R6, [R19+0x240] ;  /* 0x0002400013067984 */ /* 0x000e240000000800 */
[----:B-1----:R-:W-:Y:S02]  /*1400*/  FFMA R7, R26, R7, R21 ;  /* 0x000000071a077223 */ /* 0x002fe40000000015 */
[----:B------:R-:W-:Y:S02]  /*1410*/  LDS R26, [R19+0x2c0] ;  /* 0x0002c000131a7984 */ /* 0x000fe40000000800 */
[----:B--2---:R-:W-:Y:S02]  /*1420*/  FFMA R7, R8, R23, R7 ;  /* 0x0000001708077223 */ /* 0x004fe40000000007 */
[----:B------:R-:W1:Y:S04]  /*1430*/  LDS R23, [R19+0x280] ;  /* 0x0002800013177984 */ /* 0x000e680000000800 */
[----:B------:R-:W-:Y:S04]  /*1440*/  LDS R8, [R19+0x340] ;  /* 0x0003400013087984 */ /* 0x000fe80000000800 */
[----:B------:R-:W-:Y:S04]  /*1450*/  LDS R21, [R19+0x380] ;  /* 0x0003800013157984 */ /* 0x000fe80000000800 */
[----:B------:R-:W2:Y:S01]  /*1460*/  LDS.128 R12, [R16+0x30] ;  /* 0x00003000100c7984 */ /* 0x000ea20000000c00 */
[----:B------:R-:W-:Y:S01]  /*1470*/  BAR.SYNC.DEFER_BLOCKING 0x0 ;  /* 0x0000000000007b1d */ /* 0x000fe20000010000 */
[----:B------:R-:W-:-:S02]  /*1480*/  LEA R28, P2, R22, UR14, 0x2 ;  /* 0x0000000e161c7c11 */ /* 0x000fc4000f8410ff */
[----:B------:R-:W-:-:S04]  /*1490*/  IADD3.X R27, PT, PT, RZ, RZ, RZ, P1, !PT ;  /* 0x000000ffff1b7210 */ /* 0x000fc80000ffe4ff */
[----:B------:R-:W-:Y:S01]  /*14a0*/  LEA.HI.X R29, R22, UR15, R27, 0x2, P2 ;  /* 0x0000000f161d7c11 */ /* 0x000fe200090f141b */
[----:B------:R-:W3:Y:S05]  /*14b0*/  LDG.E R5, desc[UR10][R4.64] ;  /* 0x0000000a04057981 */ /* 0x000eea000c1e1900 */
[----:B------:R-:W4:Y:S01]  /*14c0*/  LDG.E R29, desc[UR10][R28.64] ;  /* 0x0000000a1c1d7981 */ /* 0x000f22000c1e1900 */
[----:B0-----:R-:W-:-:S04]  /*14d0*/  FFMA R22, R6, R9, R7 ;  /* 0x0000000906167223 */ /* 0x001fc80000000007 */
[----:B-1----:R-:W-:-:S04]  /*14e0*/  FFMA R23, R23, R10, R22 ;  /* 0x0000000a17177223 */ /* 0x002fc80000000016 */
[----:B------:R-:W-:-:S04]  /*14f0*/  FFMA R11, R26, R11, R23 ;  /* 0x0000000b1a0b7223 */ /* 0x000fc80000000017 */
[----:B--2---:R-:W-:-:S04]  /*1500*/  FFMA R11, R12, R25, R11 ;  /* 0x000000190c0b7223 */ /* 0x004fc8000000000b */
[----:B------:R-:W-:-:S04]  /*1510*/  FFMA R12, R8, R13, R11 ;  /* 0x0000000d080c7223 */ /* 0x000fc8000000000b */
[----:B------:R-:W-:-:S04]  /*1520*/  FFMA R21, R21, R14, R12 ;  /* 0x0000000e15157223 */ /* 0x000fc8000000000c */
[----:B------:R-:W-:Y:S01]  /*1530*/  FFMA R15, R24, R15, R21 ;  /* 0x0000000f180f7223 */ /* 0x000fe20000000015 */
[----:B------:R-:W-:Y:S01]  /*1540*/  UIADD3 UR4, UPT, UPT, UR4, 0x20, URZ ;  /* 0x0000002004047890 */ /* 0x000fe2000fffe0ff */
[----:B---3--:R-:W-:Y:S04]  /*1550*/  STS [R18], R5 ;  /* 0x0000000512007388 */ /* 0x008fe80000000800 */
[----:B----4-:R-:W-:Y:S01]  /*1560*/  STS [R20], R29 ;  /* 0x0000001d14007388 */ /* 0x010fe20000000800 */
        /* <DEDUP_REMOVED lines=8> */
[----:B------:R-:W5:Y:S04]  /*15f0*/  LDS R20, [R19+0x140] ;  /* 0x0001400013147984 */ /* 0x000f680000000800 */
[----:B------:R-:W5:Y:S04]  /*1600*/  LDS R21, [R19+0x180] ;  /* 0x0001800013157984 */ /* 0x000f680000000800 */
[----:B------:R-:W5:Y:S01]  /*1610*/  LDS R24, [R19+0x1c0] ;  /* 0x0001c00013187984 */ /* 0x000f620000000800 */
[----:B0-----:R-:W-:-:S03]  /*1620*/  FFMA R15, R4, R27, R15 ;  /* 0x0000001b040f7223 */ /* 0x001fc6000000000f */
[----:B------:R-:W-:Y:S01]  /*1630*/  LDS R27, [R19+0x200] ;  /* 0x00020000131b7984 */ /* 0x000fe20000000800 */
[----:B-1----:R-:W-:-:S03]  /*1640*/  FFMA R22, R22, R5, R15 ;  /* 0x0000000516167223 */ /* 0x002fc6000000000f */
[----:B------:R-:W0:Y:S01]  /*1650*/  LDS.128 R12, [R16+0x20] ;  /* 0x00002000100c7984 */ /* 0x000e220000000c00 */
[----:B--2---:R-:W-:-:S03]  /*1660*/  FFMA R23, R23, R6, R22 ;  /* 0x0000000617177223 */ /* 0x004fc60000000016 */
[----:B------:R-:W1:Y:S01]  /*1670*/  LDS R22, [R19+0x240] ;  /* 0x0002400013167984 */ /* 0x000e620000000800 */
[----:B---3--:R-:W-:-:S03]  /*1680*/  FFMA R7, R18, R7, R23 ;  /* 0x0000000712077223 */ /* 0x008fc60000000017 */
[----:B------:R-:W2:Y:S04]  /*1690*/  LDS R23, [R19+0x280] ;  /* 0x0002800013177984 */ /* 0x000ea80000000800 */
[----:B------:R-:W-:Y:S01]  /*16a0*/  LDS R18, [R19+0x340] ;  /* 0x0003400013127984 */ /* 0x000fe20000000800 */
[----:B----4-:R-:W-:-:S03]  /*16b0*/  FFMA R7, R8, R25, R7 ;  /* 0x0000001908077223 */ /* 0x010fc60000000007 */
[----:B------:R-:W3:Y:S01]  /*16c0*/  LDS R8, [R19+0x2c0] ;  /* 0x0002c00013087984 */ /* 0x000ee20000000800 */
[----:B-----5:R-:W-:-:S03]  /*16d0*/  FFMA R26, R20, R9, R7 ;  /* 0x00000009141a7223 */ /* 0x020fc60000000007 */
[----:B------:R-:W-:Y:S04]  /*16e0*/  LDS R25, [R19+0x300] ;  /* 0x0003000013197984 */ /* 0x000fe80000000800 */
[----:B------:R-:W4:Y:S04]  /*16f0*/  LDS.128 R4, [R16+0x30] ;  /* 0x0000300010047984 */ /* 0x000f280000000c00 */
[----:B------:R-:W5:Y:S04]  /*1700*/  LDS R9, [R19+0x380] ;  /* 0x0003800013097984 */ /* 0x000f680000000800 */
[----:B------:R-:W5:Y:S01]  /*1710*/  LDS R20, [R19+0x3c0] ;  /* 0x0003c00013147984 */ /* 0x000f620000000800 */
[----:B------:R-:W-:-:S04]  /*1720*/  FFMA R21, R21, R10, R26 ;  /* 0x0000000a15157223 */ /* 0x000fc8000000001a */
[----:B------:R-:W-:-:S04]  /*1730*/  FFMA R11, R24, R11, R21 ;  /* 0x0000000b180b7223 */ /* 0x000fc80000000015 */
[----:B0-----:R-:W-:-:S04]  /*1740*/  FFMA R11, R12, R27, R11 ;  /* 0x0000001b0c0b7223 */ /* 0x001fc8000000000b */
[----:B-1----:R-:W-:-:S04]  /*1750*/  FFMA R22, R22, R13, R11 ;  /* 0x0000000d16167223 */ /* 0x002fc8000000000b */
[----:B--2---:R-:W-:-:S04]  /*1760*/  FFMA R23, R23, R14, R22 ;  /* 0x0000000e17177223 */ /* 0x004fc80000000016 */
[----:B---3--:R-:W-:-:S04]  /*1770*/  FFMA R15, R8, R15, R23 ;  /* 0x0000000f080f7223 */ /* 0x008fc80000000017 */
[----:B----4-:R-:W-:-:S04]  /*1780*/  FFMA R15, R4, R25, R15 ;  /* 0x00000019040f7223 */ /* 0x010fc8000000000f */
[----:B------:R-:W-:-:S04]  /*1790*/  FFMA R18, R18, R5, R15 ;  /* 0x0000000512127223 */ /* 0x000fc8000000000f */
[----:B-----5:R-:W-:-:S04]  /*17a0*/  FFMA R9, R9, R6, R18 ;  /* 0x0000000609097223 */ /* 0x020fc80000000012 */
[----:B------:R-:W-:Y:S01]  /*17b0*/  FFMA R27, R20, R7, R9 ;  /* 0x00000007141b7223 */ /* 0x000fe20000000009 */
[----:B------:R-:W-:Y:S06]  /*17c0*/  BAR.SYNC.DEFER_BLOCKING 0x0 ;  /* 0x0000000000007b1d */ /* 0x000fec0000010000 */
.L_x_3:
[----:B------:R-:W-:Y:S05]  /*17d0*/  @P0 BRA `(.L_x_0) ;  /* 0x0000000000f40947 */ /* 0x000fea0003800000 */
[----:B------:R-:W0:Y:S01]  /*17e0*/  LDCU UR7, c[0x0][0x39c] ;  /* 0x00007380ff0777ac */ /* 0x000e220008000800 */
[----:B------:R-:W-:Y:S01]  /*17f0*/  IADD3 R4, PT, PT, R2, UR4, RZ ;  /* 0x0000000402047c10 */ /* 0x000fe2000fffe0ff */
[----:B------:R-:W-:Y:S01]  /*1800*/  IMAD R0, R0, UR6, RZ ;  /* 0x0000000600007c24 */ /* 0x000fe2000f8e02ff */
[----:B------:R-:W-:Y:S01]  /*1810*/  IADD3 R17, PT, PT, R17, UR4, RZ ;  /* 0x0000000411117c10 */ /* 0x000fe2000fffe0ff */
[----:B------:R-:W1:Y:S03]  /*1820*/  LDCU.128 UR12, c[0x0][0x380] ;  /* 0x00007000ff0c77ac */ /* 0x000e660008000c00 */
[----:B------:R-:W-:-:S04]  /*1830*/  IADD3 R17, P2, PT, R0, R17, RZ ;  /* 0x0000001100117210 */ /* 0x000fc80007f5e0ff */
[----:B------:R-:W-:Y:S01]  /*1840*/  IADD3.X R6, PT, PT, RZ, RZ, RZ, P2, !PT ;  /* 0x000000ffff067210 */ /* 0x000fe200017fe4ff */
[----:B0-----:R-:W-:-:S05]  /*1850*/  IMAD R4, R4, UR7, R3 ;  /* 0x0000000704047c24 */ /* 0x001fca000f8e0203 */
[----:B------:R-:W-:Y:S02]  /*1860*/  IADD3 R0, P1, PT, R4, UR5, RZ ;  /* 0x0000000504007c10 */ /* 0x000fe4000ff3e0ff */
[C---:B-1----:R-:W-:Y:S02]  /*1870*/  LEA R4, P0, R17.reuse, UR12, 0x2 ;  /* 0x0000000c11047c11 */ /* 0x042fe4000f8010ff */
[C---:B------:R-:W-:Y:S02]  /*1880*/  LEA R8, P2, R0.reuse, UR14, 0x2 ;  /* 0x0000000e00087c11 */ /* 0x040fe4000f8410ff */
[----:B------:R-:W-:Y:S02]  /*1890*/  IADD3.X R7, PT, PT, RZ, RZ, RZ, P1, !PT ;  /* 0x000000ffff077210 */ /* 0x000fe40000ffe4ff */
[----:B------:R-:W-:Y:S02]  /*18a0*/  LEA.HI.X R5, R17, UR13, R6, 0x2, P0 ;  /* 0x0000000d11057c11 */ /* 0x000fe400080f1406 */
[----:B------:R-:W-:-:S03]  /*18b0*/  LEA.HI.X R9, R0, UR15, R7, 0x2, P2 ;  /* 0x0000000f00097c11 */ /* 0x000fc600090f1407 */
[----:B------:R-:W2:Y:S04]  /*18c0*/  LDG.E R12, desc[UR10][R4.64] ;  /* 0x0000000a040c7981 */ /* 0x000ea8000c1e1900 */
[----:B------:R-:W3:Y:S01]  /*18d0*/  LDG.E R13, desc[UR10][R8.64] ;  /* 0x0000000a080d7981 */ /* 0x000ee2000c1e1900 */
[----:B------:R-:W-:Y:S01]  /*18e0*/  UIADD3 UR4, UPT, UPT, UR9, 0x400, URZ ;  /* 0x0000040009047890 */ /* 0x000fe2000fffe0ff */
[----:B------:R-:W-:-:S03]  /*18f0*/  LEA R15, R3, R16, 0x2 ;  /* 0x00000010030f7211 */ /* 0x000fc600078e10ff */
[----:B------:R-:W-:-:S06]  /*1900*/  ULEA UR4, UR8, UR4, 0x18 ;  /* 0x0000000408047291 */ /* 0x000fcc000f8ec0ff */
[----:B------:R-:W-:-:S04]  /*1910*/  LEA R17, R3, UR4, 0x2 ;  /* 0x0000000403117c11 */ /* 0x000fc8000f8e10ff */
        /* <DEDUP_REMOVED lines=13> */
[----:B------:R-:W5:Y:S04]  /*19f0*/  LDS R18, [R17+0x1c0] ;  /* 0x0001c00011127984 */ /* 0x000f680000000800 */
[----:B------:R-:W-:Y:S01]  /*1a00*/  LDS R23, [R17+0x200] ;  /* 0x0002000011177984 */ /* 0x000fe20000000800 */
[----:B0-----:R-:W-:-:S03]  /*1a10*/  FFMA R22, R4, R14, R27 ;  /* 0x0000000e04167223 */ /* 0x001fc6000000001b */
[----:B------:R-:W0:Y:S01]  /*1a20*/  LDS.128 R12, [R16+0x20] ;  /* 0x00002000100c7984 */ /* 0x000e220000000c00 */
[----:B-1----:R-:W-:-:S03]  /*1a30*/  FFMA R22, R29, R5, R22 ;  /* 0x000000051d167223 */ /* 0x002fc60000000016 */
[----:B------:R-:W1:Y:S01]  /*1a40*/  LDS R4, [R17+0x240] ;  /* 0x0002400011047984 */ /* 0x000e620000000800 */
[----:B--2---:R-:W-:-:S03]  /*1a50*/  FFMA R25, R25, R6, R22 ;  /* 0x0000000619197223 */ /* 0x004fc60000000016 */
[----:B------:R-:W2:Y:S01]  /*1a60*/  LDS R5, [R17+0x280] ;  /* 0x0002800011057984 */ /* 0x000ea20000000800 */
[----:B---3--:R-:W-:-:S03]  /*1a70*/  FFMA R29, R20, R7, R25 ;  /* 0x00000007141d7223 */ /* 0x008fc60000000019 */
[----:B------:R-:W3:Y:S04]  /*1a80*/  LDS R6, [R17+0x2c0] ;  /* 0x0002c00011067984 */ /* 0x000ee80000000800 */
[----:B------:R-:W-:Y:S01]  /*1a90*/  LDS R7, [R17+0x300] ;  /* 0x0003000011077984 */ /* 0x000fe20000000800 */
[----:B----4-:R-:W-:-:S03]  /*1aa0*/  FFMA R29, R8, R19, R29 ;  /* 0x00000013081d7223 */ /* 0x010fc6000000001d */
[----:B------:R-:W4:Y:S01]  /*1ab0*/  LDS.128 R24, [R16+0x30] ;  /* 0x0000300010187984 */ /* 0x000f220000000c00 */
[----:B-----5:R-:W-:-:S03]  /*1ac0*/  FFMA R8, R0, R9, R29 ;  /* 0x0000000900087223 */ /* 0x020fc6000000001d */
[----:B------:R-:W5:Y:S01]  /*1ad0*/  LDS R20, [R17+0x340] ;  /* 0x0003400011147984 */ /* 0x000f620000000800 */
[----:B------:R-:W-:-:S03]  /*1ae0*/  FFMA R21, R21, R10, R8 ;  /* 0x0000000a15157223 */ /* 0x000fc60000000008 */
[----:B------:R-:W5:Y:S01]  /*1af0*/  LDS R19, [R17+0x380] ;  /* 0x0003800011137984 */ /* 0x000f620000000800 */
[----:B------:R-:W-:-:S03]  /*1b00*/  FFMA R11, R18, R11, R21 ;  /* 0x0000000b120b7223 */ /* 0x000fc60000000015 */
[----:B------:R-:W5:Y:S01]  /*1b10*/  LDS R0, [R17+0x3c0] ;  /* 0x0003c00011007984 */ /* 0x000f620000000800 */
[----:B0-----:R-:W-:-:S04]  /*1b20*/  FFMA R11, R12, R23, R11 ;  /* 0x000000170c0b7223 */ /* 0x001fc8000000000b */
[----:B-1----:R-:W-:-:S04]  /*1b30*/  FFMA R4, R4, R13, R11 ;  /* 0x0000000d04047223 */ /* 0x002fc8000000000b */
[----:B--2---:R-:W-:-:S04]  /*1b40*/  FFMA R5, R5, R14, R4 ;  /* 0x0000000e05057223 */ /* 0x004fc80000000004 */
[----:B---3--:R-:W-:-:S04]  /*1b50*/  FFMA R5, R6, R15, R5 ;  /* 0x0000000f06057223 */ /* 0x008fc80000000005 */
[----:B----4-:R-:W-:-:S04]  /*1b60*/  FFMA R5, R24, R7, R5 ;  /* 0x0000000718057223 */ /* 0x010fc80000000005 */
[----:B-----5:R-:W-:-:S04]  /*1b70*/  FFMA R20, R20, R25, R5 ;  /* 0x0000001914147223 */ /* 0x020fc80000000005 */
[----:B------:R-:W-:-:S04]  /*1b80*/  FFMA R19, R19, R26, R20 ;  /* 0x0000001a13137223 */ /* 0x000fc80000000014 */
[----:B------:R-:W-:Y:S01]  /*1b90*/  FFMA R27, R0, R27, R19 ;  /* 0x0000001b001b7223 */ /* 0x000fe20000000013 */
[----:B------:R-:W-:Y:S06]  /*1ba0*/  BAR.SYNC.DEFER_BLOCKING 0x0 ;  /* 0x0000000000007b1d */ /* 0x000fec0000010000 */
.L_x_0:
[----:B------:R-:W0:Y:S01]  /*1bb0*/  LDC.64 R4, c[0x0][0x390] ;  /* 0x0000e400ff047b82 */ /* 0x000e220000000a00 */
[----:B------:R-:W1:Y:S01]  /*1bc0*/  LDCU UR4, c[0x0][0x39c] ;  /* 0x00007380ff0477ac */ /* 0x000e620008000800 */
[----:B------:R-:W-:Y:S02]  /*1bd0*/  IADD3 R2, PT, PT, R2, UR6, RZ ;  /* 0x0000000602027c10 */ /* 0x000fe4000fffe0ff */
[----:B------:R-:W-:-:S05]  /*1be0*/  IADD3 R3, PT, PT, R3, UR5, RZ ;  /* 0x0000000503037c10 */ /* 0x000fca000fffe0ff */
[----:B-1----:R-:W-:-:S04]  /*1bf0*/  IMAD R3, R2, UR4, R3 ;  /* 0x0000000402037c24 */ /* 0x002fc8000f8e0203 */
[----:B0-----:R-:W-:-:S05]  /*1c00*/  IMAD.WIDE R2, R3, 0x4, R4 ;  /* 0x0000000403027825 */ /* 0x001fca00078e0204 */
[----:B------:R-:W-:Y:S01]  /*1c10*/  STG.E desc[UR10][R2.64], R27 ;  /* 0x0000001b02007986 */ /* 0x000fe2000c10190a */
[----:B------:R-:W-:Y:S05]  /*1c20*/  EXIT ;  /* 0x000000000000794d */ /* 0x000fea0003800000 */
.L_x_4:
[----:B------:R-:W-:-:S00]  /*1c30*/  BRA `(.L_x_4) ;  /* 0xfffffffc00fc7947 */ /* 0x000fc0000383ffff */
[----:B------:R-:W-:-:S00]  /*1c40*/  NOP ;  /* 0x0000000000007918 */ /* 0x000fc00000000000 */
        /* <DEDUP_REMOVED lines=11> */
.L_x_5:


//--------------------- .nv.shared._Z12sgemm_kernelILj16EEvPfS0_S0_iii --------------------------
	.section	.nv.shared._Z12sgemm_kernelILj16EEvPfS0_S0_iii,"aw",@nobits
	.sectionflags	@""
	.align	4
.nv.shared._Z12sgemm_kernelILj16EEvPfS0_S0_iii:
	.zero		3072


//--------------------- .nv.shared.reserved.0     --------------------------
	.section	.nv.shared.reserved.0,"aw",@nobits
	.weak		__nv_reservedSMEM_offset_0_alias
	.size		__nv_reservedSMEM_offset_0_alias, 0, 64
	.other		__nv_reservedSMEM_offset_0_alias,@"STO_CUDA_RESERVED_SHARED STV_DEFAULT"
__nv_reservedSMEM_offset_0_alias:
	.zero		0
	.zero		64


//--------------------- .nv.constant0._Z12sgemm_kernelILj16EEvPfS0_S0_iii --------------------------
	.section	.nv.constant0._Z12sgemm_kernelILj16EEvPfS0_S0_iii,"a",@progbits
	.sectionflags	@""
	.align	4
.nv.constant0._Z12sgemm_kernelILj16EEvPfS0_S0_iii:
	.zero		932


//--------------------- SYMBOLS --------------------------

	.type		.nv.reservedSmem.offset0,@object
	.size		.nv.reservedSmem.offset0,0x4
	.type		.nv.reservedSmem.cap,@object
	.size		.nv.reservedSmem.cap,0x4
